//
// Generated by NVIDIA NVVM Compiler
//
// Compiler Build ID: CL-36424714
// Cuda compilation tools, release 13.0, V13.0.88
// Based on NVVM 20.0.0
//

.version 9.0
.target sm_100
.address_size 64

	// .globl	optimize_kernel

.visible .entry optimize_kernel(
	.param .u64 .ptr .align 1 optimize_kernel_param_0,
	.param .u64 .ptr .align 1 optimize_kernel_param_1,
	.param .u64 .ptr .align 1 optimize_kernel_param_2,
	.param .u32 optimize_kernel_param_3,
	.param .u32 optimize_kernel_param_4,
	.param .u32 optimize_kernel_param_5,
	.param .f64 optimize_kernel_param_6
)
{
	.reg .pred 	%p<77>;
	.reg .b32 	%r<129>;
	.reg .b64 	%rd<44>;
	.reg .b64 	%fd<178>;

	ld.param.u64 	%rd3, [optimize_kernel_param_1];
	ld.param.u32 	%r55, [optimize_kernel_param_4];
	ld.param.u32 	%r54, [optimize_kernel_param_5];
	ld.param.f64 	%fd44, [optimize_kernel_param_6];
	mov.u32 	%r56, %ctaid.x;
	mov.u32 	%r57, %ntid.x;
	mov.u32 	%r58, %tid.x;
	mad.lo.s32 	%r1, %r56, %r57, %r58;
	setp.ge.s32 	%p10, %r1, %r55;
	@%p10 bra 	$L__BB0_46;
	ld.param.u32 	%r85, [optimize_kernel_param_3];
	ld.param.u64 	%rd41, [optimize_kernel_param_2];
	cvta.to.global.u64 	%rd5, %rd41;
	cvta.to.global.u64 	%rd6, %rd3;
	mul.lo.s32 	%r60, %r1, 7;
	mul.wide.s32 	%rd7, %r60, 8;
	add.s64 	%rd1, %rd6, %rd7;
	ld.global.nc.f64 	%fd45, [%rd1];
	cvt.rmi.s32.f64 	%r2, %fd45;
	ld.global.nc.f64 	%fd1, [%rd1+8];
	ld.global.nc.f64 	%fd2, [%rd1+16];
	ld.global.nc.f64 	%fd3, [%rd1+24];
	ld.global.nc.f64 	%fd4, [%rd1+32];
	ld.global.nc.f64 	%fd46, [%rd1+48];
	cvt.rmi.s32.f64 	%r3, %fd46;
	mul.wide.s32 	%rd8, %r1, 48;
	add.s64 	%rd9, %rd5, %rd8;
	ld.global.f64 	%fd5, [%rd9+40];
	mul.f64 	%fd47, %fd5, 0d4059000000000000;
	mov.f64 	%fd48, 0d3FE0000000000000;
	copysign.f64 	%fd49, %fd47, %fd48;
	add.rz.f64 	%fd50, %fd47, %fd49;
	cvt.rzi.f64.f64 	%fd51, %fd50;
	div.rn.f64 	%fd166, %fd51, 0d4059000000000000;
	setp.ge.s32 	%p11, %r2, %r85;
	mov.b32 	%r108, 0;
	mov.f64 	%fd167, %fd166;
	mov.u32 	%r109, %r108;
	mov.u32 	%r110, %r108;
	@%p11 bra 	$L__BB0_45;
	ld.global.nc.f64 	%fd7, [%rd1+40];
	setp.eq.s32 	%p12, %r54, 0;
	mul.f64 	%fd8, %fd44, 0d4059000000000000;
	setp.lt.s32 	%p1, %r3, 1;
	@%p12 bra 	$L__BB0_10;
	div.rn.f64 	%fd9, %fd7, 0d4059000000000000;
	mov.b32 	%r110, 0;
	mov.u32 	%r125, %r2;
	mov.u32 	%r109, %r110;
	mov.u32 	%r108, %r110;
	mov.f64 	%fd167, %fd166;
$L__BB0_4:
	setp.lt.s32 	%p13, %r2, 1;
	@%p13 bra 	$L__BB0_30;
	mov.b32 	%r116, 0;
$L__BB0_6:
	setp.le.s32 	%p16, %r125, %r116;
	mov.pred 	%p75, 0;
	@%p16 bra 	$L__BB0_8;
	ld.param.u64 	%rd35, [optimize_kernel_param_0];
	not.b32 	%r63, %r116;
	add.s32 	%r64, %r125, %r63;
	cvta.to.global.u64 	%rd10, %rd35;
	mul.wide.s32 	%rd11, %r64, 8;
	add.s64 	%rd12, %rd10, %rd11;
	ld.global.nc.f64 	%fd52, [%rd12];
	setp.leu.f64 	%p75, %fd52, %fd1;
$L__BB0_8:
	add.s32 	%r116, %r116, 1;
	setp.lt.s32 	%p17, %r116, %r2;
	and.pred  	%p18, %p17, %p75;
	@%p18 bra 	$L__BB0_6;
	ld.param.u32 	%r87, [optimize_kernel_param_3];
	setp.lt.s32 	%p19, %r125, %r87;
	and.pred  	%p20, %p75, %p19;
	@%p20 bra 	$L__BB0_31;
	bra.uni 	$L__BB0_44;
$L__BB0_10:
	mov.f64 	%fd99, 0d3FE0000000000000;
	copysign.f64 	%fd100, %fd8, %fd99;
	add.rz.f64 	%fd101, %fd8, %fd100;
	cvt.rzi.f64.f64 	%fd102, %fd101;
	div.rn.f64 	%fd10, %fd102, 0d4059000000000000;
	mov.b32 	%r110, 0;
	mov.u32 	%r111, %r2;
	mov.u32 	%r109, %r110;
	mov.u32 	%r108, %r110;
	mov.f64 	%fd167, %fd166;
$L__BB0_11:
	setp.lt.s32 	%p43, %r2, 1;
	@%p43 bra 	$L__BB0_47;
	mov.b32 	%r102, 0;
$L__BB0_13:
	setp.le.s32 	%p46, %r111, %r102;
	mov.pred 	%p73, 0;
	@%p46 bra 	$L__BB0_15;
	ld.param.u64 	%rd38, [optimize_kernel_param_0];
	not.b32 	%r71, %r102;
	add.s32 	%r72, %r111, %r71;
	cvta.to.global.u64 	%rd19, %rd38;
	mul.wide.s32 	%rd20, %r72, 8;
	add.s64 	%rd21, %rd19, %rd20;
	ld.global.nc.f64 	%fd103, [%rd21];
	setp.leu.f64 	%p73, %fd103, %fd1;
$L__BB0_15:
	add.s32 	%r102, %r102, 1;
	setp.lt.s32 	%p47, %r102, %r2;
	and.pred  	%p48, %p47, %p73;
	@%p48 bra 	$L__BB0_13;
	ld.param.u32 	%r93, [optimize_kernel_param_3];
	setp.lt.s32 	%p49, %r111, %r93;
	and.pred  	%p50, %p73, %p49;
	mov.u32 	%r103, %r111;
	@%p50 bra 	$L__BB0_17;
	bra.uni 	$L__BB0_29;
$L__BB0_17:
	ld.param.u64 	%rd39, [optimize_kernel_param_0];
	cvta.to.global.u64 	%rd22, %rd39;
	mul.wide.s32 	%rd23, %r103, 8;
	add.s64 	%rd24, %rd22, %rd23;
	ld.global.nc.f64 	%fd13, [%rd24];
	setp.lt.f64 	%p51, %fd13, %fd2;
	@%p51 bra 	$L__BB0_28;
	setp.ltu.f64 	%p52, %fd13, %fd2;
	@%p52 bra 	$L__BB0_29;
	setp.lt.s32 	%p53, %r3, 1;
	setp.gt.f64 	%p54, %fd10, %fd166;
	or.pred  	%p55, %p53, %p54;
	mov.pred 	%p74, %p1;
	@%p55 bra 	$L__BB0_22;
	mov.b32 	%r104, 0;
	mov.f64 	%fd162, %fd10;
	mov.f64 	%fd163, %fd166;
$L__BB0_21:
	sub.f64 	%fd104, %fd163, %fd162;
	mul.f64 	%fd105, %fd104, 0d4059000000000000;
	mov.f64 	%fd106, 0d3FE0000000000000;
	copysign.f64 	%fd107, %fd105, %fd106;
	add.rz.f64 	%fd108, %fd105, %fd107;
	cvt.rzi.f64.f64 	%fd109, %fd108;
	div.rn.f64 	%fd163, %fd109, 0d4059000000000000;
	mul.f64 	%fd111, %fd4, %fd162;
	mul.f64 	%fd112, %fd111, 0d4059000000000000;
	copysign.f64 	%fd113, %fd112, %fd106;
	add.rz.f64 	%fd114, %fd112, %fd113;
	cvt.rzi.f64.f64 	%fd115, %fd114;
	add.s32 	%r104, %r104, 1;
	div.rn.f64 	%fd162, %fd115, 0d4059000000000000;
	setp.ge.s32 	%p74, %r104, %r3;
	setp.lt.s32 	%p56, %r104, %r3;
	setp.leu.f64 	%p57, %fd162, %fd163;
	and.pred  	%p58, %p56, %p57;
	@%p58 bra 	$L__BB0_21;
$L__BB0_22:
	not.pred 	%p59, %p74;
	@%p59 bra 	$L__BB0_48;
	ld.param.u32 	%r94, [optimize_kernel_param_3];
	add.s32 	%r109, %r109, 1;
	setp.gt.f64 	%p60, %fd10, %fd166;
	setp.lt.s32 	%p61, %r3, 1;
	add.s32 	%r78, %r94, -1;
	setp.ge.s32 	%p62, %r103, %r78;
	or.pred  	%p63, %p61, %p62;
	or.pred  	%p64, %p63, %p60;
	mov.u32 	%r111, %r103;
	@%p64 bra 	$L__BB0_29;
	mov.b32 	%r106, 0;
	mov.f64 	%fd164, %fd10;
$L__BB0_25:
	ld.param.u64 	%rd40, [optimize_kernel_param_0];
	add.s32 	%r111, %r103, 1;
	add.s32 	%r108, %r108, 1;
	sub.f64 	%fd117, %fd166, %fd164;
	mul.f64 	%fd118, %fd117, 0d4059000000000000;
	mov.f64 	%fd119, 0d3FE0000000000000;
	copysign.f64 	%fd120, %fd118, %fd119;
	add.rz.f64 	%fd121, %fd118, %fd120;
	cvt.rzi.f64.f64 	%fd122, %fd121;
	div.rn.f64 	%fd166, %fd122, 0d4059000000000000;
	cvta.to.global.u64 	%rd29, %rd40;
	mul.wide.s32 	%rd30, %r103, 8;
	add.s64 	%rd31, %rd29, %rd30;
	ld.global.nc.f64 	%fd123, [%rd31+8];
	setp.ltu.f64 	%p65, %fd123, %fd3;
	@%p65 bra 	$L__BB0_27;
	mul.f64 	%fd124, %fd3, %fd164;
	mul.f64 	%fd125, %fd124, 0d4059000000000000;
	mov.f64 	%fd126, 0d3FE0000000000000;
	copysign.f64 	%fd127, %fd125, %fd126;
	add.rz.f64 	%fd128, %fd125, %fd127;
	cvt.rzi.f64.f64 	%fd129, %fd128;
	div.rn.f64 	%fd130, %fd129, 0d4059000000000000;
	add.f64 	%fd131, %fd166, %fd130;
	mul.f64 	%fd132, %fd131, 0d4059000000000000;
	copysign.f64 	%fd133, %fd132, %fd126;
	add.rz.f64 	%fd134, %fd132, %fd133;
	cvt.rzi.f64.f64 	%fd135, %fd134;
	div.rn.f64 	%fd166, %fd135, 0d4059000000000000;
	add.s32 	%r110, %r110, 1;
	max.f64 	%fd167, %fd166, %fd167;
	bra.uni 	$L__BB0_29;
$L__BB0_27:
	ld.param.u32 	%r95, [optimize_kernel_param_3];
	mul.f64 	%fd136, %fd4, %fd164;
	mul.f64 	%fd137, %fd136, 0d4059000000000000;
	mov.f64 	%fd138, 0d3FE0000000000000;
	copysign.f64 	%fd139, %fd137, %fd138;
	add.rz.f64 	%fd140, %fd137, %fd139;
	cvt.rzi.f64.f64 	%fd141, %fd140;
	add.s32 	%r106, %r106, 1;
	div.rn.f64 	%fd164, %fd141, 0d4059000000000000;
	setp.ge.s32 	%p66, %r106, %r3;
	add.s32 	%r80, %r95, -1;
	setp.ge.s32 	%p67, %r111, %r80;
	or.pred  	%p68, %p66, %p67;
	setp.gt.f64 	%p69, %fd164, %fd166;
	or.pred  	%p70, %p68, %p69;
	mov.u32 	%r103, %r111;
	@%p70 bra 	$L__BB0_29;
	bra.uni 	$L__BB0_25;
$L__BB0_28:
	ld.param.u32 	%r96, [optimize_kernel_param_3];
	add.s32 	%r103, %r103, 1;
	setp.lt.s32 	%p71, %r103, %r96;
	@%p71 bra 	$L__BB0_17;
$L__BB0_29:
	ld.param.u32 	%r97, [optimize_kernel_param_3];
	add.s32 	%r111, %r111, 1;
	setp.lt.s32 	%p72, %r111, %r97;
	@%p72 bra 	$L__BB0_11;
	bra.uni 	$L__BB0_45;
$L__BB0_30:
	ld.param.u32 	%r86, [optimize_kernel_param_3];
	setp.ge.s32 	%p14, %r125, %r86;
	@%p14 bra 	$L__BB0_44;
$L__BB0_31:
	mov.u32 	%r117, %r125;
$L__BB0_32:
	ld.param.u64 	%rd36, [optimize_kernel_param_0];
	cvta.to.global.u64 	%rd13, %rd36;
	mul.wide.s32 	%rd14, %r117, 8;
	add.s64 	%rd15, %rd13, %rd14;
	ld.global.nc.f64 	%fd28, [%rd15];
	setp.geu.f64 	%p21, %fd28, %fd2;
	@%p21 bra 	$L__BB0_34;
	ld.param.u32 	%r90, [optimize_kernel_param_3];
	add.s32 	%r117, %r117, 1;
	setp.lt.s32 	%p41, %r117, %r90;
	@%p41 bra 	$L__BB0_32;
	bra.uni 	$L__BB0_44;
$L__BB0_34:
	setp.ltu.f64 	%p22, %fd28, %fd2;
	@%p22 bra 	$L__BB0_44;
	setp.lt.s32 	%p23, %r3, 1;
	mul.f64 	%fd53, %fd9, %fd166;
	mul.f64 	%fd54, %fd53, 0d4059000000000000;
	mov.f64 	%fd55, 0d3FE0000000000000;
	copysign.f64 	%fd56, %fd54, %fd55;
	add.rz.f64 	%fd57, %fd54, %fd56;
	cvt.rzi.f64.f64 	%fd58, %fd57;
	div.rn.f64 	%fd172, %fd58, 0d4059000000000000;
	setp.gt.f64 	%p24, %fd172, %fd166;
	or.pred  	%p25, %p23, %p24;
	mov.pred 	%p76, %p1;
	@%p25 bra 	$L__BB0_38;
	mov.b32 	%r118, 0;
	mov.f64 	%fd170, %fd172;
	mov.f64 	%fd171, %fd166;
$L__BB0_37:
	sub.f64 	%fd60, %fd171, %fd170;
	mul.f64 	%fd61, %fd60, 0d4059000000000000;
	mov.f64 	%fd62, 0d3FE0000000000000;
	copysign.f64 	%fd63, %fd61, %fd62;
	add.rz.f64 	%fd64, %fd61, %fd63;
	cvt.rzi.f64.f64 	%fd65, %fd64;
	div.rn.f64 	%fd171, %fd65, 0d4059000000000000;
	mul.f64 	%fd67, %fd4, %fd170;
	mul.f64 	%fd68, %fd67, 0d4059000000000000;
	copysign.f64 	%fd69, %fd68, %fd62;
	add.rz.f64 	%fd70, %fd68, %fd69;
	cvt.rzi.f64.f64 	%fd71, %fd70;
	add.s32 	%r118, %r118, 1;
	div.rn.f64 	%fd170, %fd71, 0d4059000000000000;
	setp.ge.s32 	%p76, %r118, %r3;
	setp.lt.s32 	%p26, %r118, %r3;
	setp.leu.f64 	%p27, %fd170, %fd171;
	and.pred  	%p28, %p26, %p27;
	@%p28 bra 	$L__BB0_37;
$L__BB0_38:
	not.pred 	%p29, %p76;
	@%p29 bra 	$L__BB0_48;
	ld.param.u32 	%r88, [optimize_kernel_param_3];
	add.s32 	%r109, %r109, 1;
	setp.gt.f64 	%p30, %fd172, %fd166;
	setp.lt.s32 	%p31, %r3, 1;
	add.s32 	%r66, %r88, -1;
	setp.ge.s32 	%p32, %r117, %r66;
	or.pred  	%p33, %p31, %p32;
	or.pred  	%p34, %p33, %p30;
	mov.u32 	%r125, %r117;
	@%p34 bra 	$L__BB0_44;
	mov.b32 	%r120, 0;
$L__BB0_41:
	ld.param.u64 	%rd37, [optimize_kernel_param_0];
	add.s32 	%r125, %r117, 1;
	add.s32 	%r108, %r108, 1;
	sub.f64 	%fd73, %fd166, %fd172;
	mul.f64 	%fd74, %fd73, 0d4059000000000000;
	mov.f64 	%fd75, 0d3FE0000000000000;
	copysign.f64 	%fd76, %fd74, %fd75;
	add.rz.f64 	%fd77, %fd74, %fd76;
	cvt.rzi.f64.f64 	%fd78, %fd77;
	div.rn.f64 	%fd166, %fd78, 0d4059000000000000;
	cvta.to.global.u64 	%rd16, %rd37;
	mul.wide.s32 	%rd17, %r117, 8;
	add.s64 	%rd18, %rd16, %rd17;
	ld.global.nc.f64 	%fd79, [%rd18+8];
	setp.ltu.f64 	%p35, %fd79, %fd3;
	@%p35 bra 	$L__BB0_43;
	mul.f64 	%fd80, %fd3, %fd172;
	mul.f64 	%fd81, %fd80, 0d4059000000000000;
	mov.f64 	%fd82, 0d3FE0000000000000;
	copysign.f64 	%fd83, %fd81, %fd82;
	add.rz.f64 	%fd84, %fd81, %fd83;
	cvt.rzi.f64.f64 	%fd85, %fd84;
	div.rn.f64 	%fd86, %fd85, 0d4059000000000000;
	add.f64 	%fd87, %fd166, %fd86;
	mul.f64 	%fd88, %fd87, 0d4059000000000000;
	copysign.f64 	%fd89, %fd88, %fd82;
	add.rz.f64 	%fd90, %fd88, %fd89;
	cvt.rzi.f64.f64 	%fd91, %fd90;
	div.rn.f64 	%fd166, %fd91, 0d4059000000000000;
	add.s32 	%r110, %r110, 1;
	max.f64 	%fd167, %fd166, %fd167;
	bra.uni 	$L__BB0_44;
$L__BB0_43:
	ld.param.u32 	%r89, [optimize_kernel_param_3];
	mul.f64 	%fd92, %fd4, %fd172;
	mul.f64 	%fd93, %fd92, 0d4059000000000000;
	mov.f64 	%fd94, 0d3FE0000000000000;
	copysign.f64 	%fd95, %fd93, %fd94;
	add.rz.f64 	%fd96, %fd93, %fd95;
	cvt.rzi.f64.f64 	%fd97, %fd96;
	add.s32 	%r120, %r120, 1;
	div.rn.f64 	%fd172, %fd97, 0d4059000000000000;
	setp.lt.s32 	%p36, %r120, %r3;
	add.s32 	%r68, %r89, -1;
	setp.lt.s32 	%p37, %r125, %r68;
	and.pred  	%p38, %p36, %p37;
	setp.leu.f64 	%p39, %fd172, %fd166;
	and.pred  	%p40, %p38, %p39;
	mov.u32 	%r117, %r125;
	@%p40 bra 	$L__BB0_41;
$L__BB0_44:
	ld.param.u32 	%r91, [optimize_kernel_param_3];
	add.s32 	%r125, %r125, 1;
	setp.lt.s32 	%p42, %r125, %r91;
	@%p42 bra 	$L__BB0_4;
$L__BB0_45:
	ld.param.u64 	%rd43, [optimize_kernel_param_2];
	mul.f64 	%fd143, %fd166, 0d4059000000000000;
	mov.f64 	%fd144, 0d3FE0000000000000;
	copysign.f64 	%fd145, %fd143, %fd144;
	add.rz.f64 	%fd146, %fd143, %fd145;
	cvt.rzi.f64.f64 	%fd147, %fd146;
	div.rn.f64 	%fd148, %fd147, 0d4059000000000000;
	cvta.to.global.u64 	%rd32, %rd43;
	mov.u32 	%r81, %ctaid.x;
	mov.u32 	%r82, %ntid.x;
	mov.u32 	%r83, %tid.x;
	mad.lo.s32 	%r84, %r81, %r82, %r83;
	mul.wide.s32 	%rd33, %r84, 48;
	add.s64 	%rd34, %rd32, %rd33;
	st.global.f64 	[%rd34], %fd148;
	mul.f64 	%fd149, %fd167, 0d4059000000000000;
	copysign.f64 	%fd150, %fd149, %fd144;
	add.rz.f64 	%fd151, %fd149, %fd150;
	cvt.rzi.f64.f64 	%fd152, %fd151;
	div.rn.f64 	%fd153, %fd152, 0d4059000000000000;
	st.global.f64 	[%rd34+8], %fd153;
	st.global.v2.u32 	[%rd34+16], {%r108, %r109};
	st.global.u32 	[%rd34+24], %r110;
	sub.f64 	%fd154, %fd166, %fd5;
	mul.f64 	%fd155, %fd154, 0d4059000000000000;
	copysign.f64 	%fd156, %fd155, %fd144;
	add.rz.f64 	%fd157, %fd155, %fd156;
	cvt.rzi.f64.f64 	%fd158, %fd157;
	div.rn.f64 	%fd159, %fd158, 0d4059000000000000;
	st.global.f64 	[%rd34+32], %fd159;
$L__BB0_46:
	ret;
$L__BB0_47:
	ld.param.u32 	%r92, [optimize_kernel_param_3];
	setp.lt.s32 	%p44, %r111, %r92;
	mov.u32 	%r103, %r111;
	@%p44 bra 	$L__BB0_17;
	bra.uni 	$L__BB0_29;
$L__BB0_48:
	ld.param.u64 	%rd42, [optimize_kernel_param_2];
	cvta.to.global.u64 	%rd25, %rd42;
	mov.u32 	%r74, %ctaid.x;
	mov.u32 	%r75, %ntid.x;
	mov.u32 	%r76, %tid.x;
	mad.lo.s32 	%r77, %r74, %r75, %r76;
	mul.wide.s32 	%rd26, %r77, 48;
	add.s64 	%rd27, %rd25, %rd26;
	mov.b64 	%rd28, -4616189618054758400;
	st.global.u64 	[%rd27+32], %rd28;
	bra.uni 	$L__BB0_46;

}


// ===== COMPILED SASS (sm_100) =====

	.target	sm_100

	.elftype	@"ET_EXEC"


//--------------------- .note.nv.tkinfo           --------------------------
	.section	.note.nv.tkinfo,"",@"SHT_NOTE"
	.sectionflags	@"SHF_NOTE_NV_TKINFO"
	.tkinfo
        /*0018*/ 	.word	0x00000002
        /*0030*/ 	.string	""
        /*0030*/ 	.string	"ptxas"
        /*0030*/ 	.string	"Cuda compilation tools, release 13.0, V13.0.88"
        /*0030*/ 	.string	"Build cuda_13.0.r13.0/compiler.36424714_0"
        /*0030*/ 	.string	"-arch sm_100 -m 64 "



//--------------------- .note.nv.cuinfo           --------------------------
	.section	.note.nv.cuinfo,"",@"SHT_NOTE"
	.sectionflags	@"SHF_NOTE_NV_CUINFO"
        /*0018*/ 	.short	0x0002
        /*001a*/ 	.short	0x0064
        /*001c*/ 	.short	0x0082
	.zero		2


//--------------------- .nv.info                  --------------------------
	.section	.nv.info,"",@"SHT_CUDA_INFO"
	.align	4


	//----- nvinfo : EIATTR_REGCOUNT
	.align		4
        /*0000*/ 	.byte	0x04, 0x2f
        /*0002*/ 	.short	(.L_1 - .L_0)
	.align		4
.L_0:
        /*0004*/ 	.word	index@(optimize_kernel)
        /*0008*/ 	.word	0x00000038


	//----- nvinfo : EIATTR_FRAME_SIZE
	.align		4
.L_1:
        /*000c*/ 	.byte	0x04, 0x11
        /*000e*/ 	.short	(.L_3 - .L_2)
	.align		4
.L_2:
        /*0010*/ 	.word	index@($__internal_0_$__cuda_sm20_div_rn_f64_full)
        /*0014*/ 	.word	0x00000000


	//----- nvinfo : EIATTR_FRAME_SIZE
	.align		4
.L_3:
        /*0018*/ 	.byte	0x04, 0x11
        /*001a*/ 	.short	(.L_5 - .L_4)
	.align		4
.L_4:
        /*001c*/ 	.word	index@(optimize_kernel)
        /*0020*/ 	.word	0x00000000


	//----- nvinfo : EIATTR_MIN_STACK_SIZE
	.align		4
.L_5:
        /*0024*/ 	.byte	0x04, 0x12
        /*0026*/ 	.short	(.L_7 - .L_6)
	.align		4
.L_6:
        /*0028*/ 	.word	index@(optimize_kernel)
        /*002c*/ 	.word	0x00000000
.L_7:


//--------------------- .nv.compat                --------------------------
	.section	.nv.compat,"",@"SHT_CUDA_COMPAT_INFO"
	.align	4
        /*0000*/ 	.byte	0x02, 0x09, 0x00, 0x00, 0x02, 0x02, 0x01, 0x00, 0x02, 0x05, 0x05, 0x00, 0x03, 0x07, 0x01, 0x01
        /*0010*/ 	.byte	0x02, 0x03, 0x00, 0x00, 0x02, 0x06, 0x01, 0x00, 0x04, 0x0b, 0x08, 0x00, 0x01, 0x00, 0x00, 0x00
        /*0020*/ 	.byte	0x00, 0x00, 0x00, 0x00


//--------------------- .nv.info.optimize_kernel  --------------------------
	.section	.nv.info.optimize_kernel,"",@"SHT_CUDA_INFO"
	.sectionflags	@""
	.align	4


	//----- nvinfo : EIATTR_CUDA_API_VERSION
	.align		4
        /*0000*/ 	.byte	0x04, 0x37
        /*0002*/ 	.short	(.L_9 - .L_8)
.L_8:
        /*0004*/ 	.word	0x00000082


	//----- nvinfo : EIATTR_KPARAM_INFO
	.align		4
.L_9:
        /*0008*/ 	.byte	0x04, 0x17
        /*000a*/ 	.short	(.L_11 - .L_10)
.L_10:
        /*000c*/ 	.word	0x00000000
        /*0010*/ 	.short	0x0006
        /*0012*/ 	.short	0x0028
        /*0014*/ 	.byte	0x00, 0xf0, 0x21, 0x00


	//----- nvinfo : EIATTR_KPARAM_INFO
	.align		4
.L_11:
        /*0018*/ 	.byte	0x04, 0x17
        /*001a*/ 	.short	(.L_13 - .L_12)
.L_12:
        /*001c*/ 	.word	0x00000000
        /*0020*/ 	.short	0x0005
        /*0022*/ 	.short	0x0020
        /*0024*/ 	.byte	0x00, 0xf0, 0x11, 0x00


	//----- nvinfo : EIATTR_KPARAM_INFO
	.align		4
.L_13:
        /*0028*/ 	.byte	0x04, 0x17
        /*002a*/ 	.short	(.L_15 - .L_14)
.L_14:
        /*002c*/ 	.word	0x00000000
        /*0030*/ 	.short	0x0004
        /*0032*/ 	.short	0x001c
        /*0034*/ 	.byte	0x00, 0xf0, 0x11, 0x00


	//----- nvinfo : EIATTR_KPARAM_INFO
	.align		4
.L_15:
        /*0038*/ 	.byte	0x04, 0x17
        /*003a*/ 	.short	(.L_17 - .L_16)
.L_16:
        /*003c*/ 	.word	0x00000000
        /*0040*/ 	.short	0x0003
        /*0042*/ 	.short	0x0018
        /*0044*/ 	.byte	0x00, 0xf0, 0x11, 0x00


	//----- nvinfo : EIATTR_KPARAM_INFO
	.align		4
.L_17:
        /*0048*/ 	.byte	0x04, 0x17
        /*004a*/ 	.short	(.L_19 - .L_18)
.L_18:
        /*004c*/ 	.word	0x00000000
        /*0050*/ 	.short	0x0002
        /*0052*/ 	.short	0x0010
        /*0054*/ 	.byte	0x00, 0xf5, 0x21, 0x00


	//----- nvinfo : EIATTR_KPARAM_INFO
	.align		4
.L_19:
        /*0058*/ 	.byte	0x04, 0x17
        /*005a*/ 	.short	(.L_21 - .L_20)
.L_20:
        /*005c*/ 	.word	0x00000000
        /*0060*/ 	.short	0x0001
        /*0062*/ 	.short	0x0008
        /*0064*/ 	.byte	0x00, 0xf5, 0x21, 0x00


	//----- nvinfo : EIATTR_KPARAM_INFO
	.align		4
.L_21:
        /*0068*/ 	.byte	0x04, 0x17
        /*006a*/ 	.short	(.L_23 - .L_22)
.L_22:
        /*006c*/ 	.word	0x00000000
        /*0070*/ 	.short	0x0000
        /*0072*/ 	.short	0x0000
        /*0074*/ 	.byte	0x00, 0xf5, 0x21, 0x00


	//----- nvinfo : EIATTR_SPARSE_MMA_MASK
	.align		4
.L_23:
        /*0078*/ 	.byte	0x03, 0x50
        /*007a*/ 	.short	0x0000


	//----- nvinfo : EIATTR_MAXREG_COUNT
	.align		4
        /*007c*/ 	.byte	0x03, 0x1b
        /*007e*/ 	.short	0x00ff


	//----- nvinfo : EIATTR_MERCURY_ISA_VERSION
	.align		4
        /*0080*/ 	.byte	0x03, 0x5f
        /*0082*/ 	.short	0x0101


	//----- nvinfo : EIATTR_VRC_CTA_INIT_COUNT
	.align		4
        /*0084*/ 	.byte	0x02, 0x4a
	.zero		1
	.zero		1


	//----- nvinfo : EIATTR_EXIT_INSTR_OFFSETS
	.align		4
        /*0088*/ 	.byte	0x04, 0x1c
        /*008a*/ 	.short	(.L_25 - .L_24)


	//   ....[0]....
.L_24:
        /*008c*/ 	.word	0x00000070


	//   ....[1]....
        /*0090*/ 	.word	0x000031b0


	//   ....[2]....
        /*0094*/ 	.word	0x00003250


	//----- nvinfo : EIATTR_CRS_STACK_SIZE
	.align		4
.L_25:
        /*0098*/ 	.byte	0x04, 0x1e
        /*009a*/ 	.short	(.L_27 - .L_26)
.L_26:
        /*009c*/ 	.word	0x00000000


	//----- nvinfo : EIATTR_CBANK_PARAM_SIZE
	.align		4
.L_27:
        /*00a0*/ 	.byte	0x03, 0x19
        /*00a2*/ 	.short	0x0030


	//----- nvinfo : EIATTR_PARAM_CBANK
	.align		4
        /*00a4*/ 	.byte	0x04, 0x0a
        /*00a6*/ 	.short	(.L_29 - .L_28)
	.align		4
.L_28:
        /*00a8*/ 	.word	index@(.nv.constant0.optimize_kernel)
        /*00ac*/ 	.short	0x0380
        /*00ae*/ 	.short	0x0030


	//----- nvinfo : EIATTR_SW_WAR
	.align		4
.L_29:
        /*00b0*/ 	.byte	0x04, 0x36
        /*00b2*/ 	.short	(.L_31 - .L_30)
.L_30:
        /*00b4*/ 	.word	0x00000008
.L_31:


//--------------------- .nv.callgraph             --------------------------
	.section	.nv.callgraph,"",@"SHT_CUDA_CALLGRAPH"
	.align	4
	.sectionentsize	8
	.align		4
        /*0000*/ 	.word	0x00000000
	.align		4
        /*0004*/ 	.word	0xffffffff
	.align		4
        /*0008*/ 	.word	0x00000000
	.align		4
        /*000c*/ 	.word	0xfffffffe
	.align		4
        /*0010*/ 	.word	0x00000000
	.align		4
        /*0014*/ 	.word	0xfffffffd
	.align		4
        /*0018*/ 	.word	0x00000000
	.align		4
        /*001c*/ 	.word	0xfffffffc


//--------------------- .text.optimize_kernel     --------------------------
	.section	.text.optimize_kernel,"ax",@progbits
	.align	128
        .global         optimize_kernel
        .type           optimize_kernel,@function
        .size           optimize_kernel,(.L_x_81 - optimize_kernel)
        .other          optimize_kernel,@"STO_CUDA_ENTRY STV_DEFAULT"
optimize_kernel:
.text.optimize_kernel:
[----:B------:R-:W-:Y:S01]  /*0000*/  LDC R1, c[0x0][0x37c] ;  /* 0x0000df00ff017b82 */ /* 0x000fe20000000800 */
[----:B------:R-:W0:Y:S07]  /*0010*/  S2R R0, SR_TID.X ;  /* 0x0000000000007919 */ /* 0x000e2e0000002100 */
[----:B------:R-:W0:Y:S01]  /*0020*/  S2UR UR4, SR_CTAID.X ;  /* 0x00000000000479c3 */ /* 0x000e220000002500 */
[----:B------:R-:W1:Y:S07]  /*0030*/  LDCU UR5, c[0x0][0x39c] ;  /* 0x00007380ff0577ac */ /* 0x000e6e0008000800 */
[----:B------:R-:W0:Y:S02]  /*0040*/  LDC R5, c[0x0][0x360] ;  /* 0x0000d800ff057b82 */ /* 0x000e240000000800 */
[----:B0-----:R-:W-:-:S05]  /*0050*/  IMAD R5, R5, UR4, R0 ;  /* 0x0000000405057c24 */ /* 0x001fca000f8e0200 */
[----:B-1----:R-:W-:-:S13]  /*0060*/  ISETP.GE.AND P0, PT, R5, UR5, PT ;  /* 0x0000000505007c0c */ /* 0x002fda000bf06270 */
[----:B------:R-:W-:Y:S05]  /*0070*/  @P0 EXIT ;  /* 0x000000000000094d */ /* 0x000fea0003800000 */
[----:B------:R-:W0:Y:S01]  /*0080*/  LDC.64 R26, c[0x0][0x390] ;  /* 0x0000e400ff1a7b82 */ /* 0x000e220000000a00 */
[----:B------:R-:W1:Y:S07]  /*0090*/  LDCU.64 UR6, c[0x0][0x358] ;  /* 0x00006b00ff0677ac */ /* 0x000e6e0008000a00 */
[----:B------:R-:W2:Y:S01]  /*00a0*/  LDC.64 R2, c[0x0][0x388] ;  /* 0x0000e200ff027b82 */ /* 0x000ea20000000a00 */
[----:B0-----:R-:W-:-:S06]  /*00b0*/  IMAD.WIDE R26, R5, 0x30, R26 ;  /* 0x00000030051a7825 */ /* 0x001fcc00078e021a */
[----:B-1----:R-:W3:Y:S01]  /*00c0*/  LDG.E.64 R26, desc[UR6][R26.64+0x28] ;  /* 0x000028061a1a7981 */ /* 0x002ee2000c1e1b00 */
[----:B------:R-:W-:-:S04]  /*00d0*/  IMAD R5, R5, 0x7, RZ ;  /* 0x0000000705057824 */ /* 0x000fc800078e02ff */
[----:B--2---:R-:W-:-:S05]  /*00e0*/  IMAD.WIDE R2, R5, 0x8, R2 ;  /* 0x0000000805027825 */ /* 0x004fca00078e0202 */
[----:B------:R-:W2:Y:S04]  /*00f0*/  LDG.E.64.CONSTANT R8, desc[UR6][R2.64] ;  /* 0x0000000602087981 */ /* 0x000ea8000c1e9b00 */
[----:B------:R-:W4:Y:S04]  /*0100*/  LDG.E.64.CONSTANT R10, desc[UR6][R2.64+0x30] ;  /* 0x00003006020a7981 */ /* 0x000f28000c1e9b00 */
[----:B------:R0:W5:Y:S04]  /*0110*/  LDG.E.64.CONSTANT R24, desc[UR6][R2.64+0x8] ;  /* 0x0000080602187981 */ /* 0x000168000c1e9b00 */
[----:B------:R0:W5:Y:S04]  /*0120*/  LDG.E.64.CONSTANT R22, desc[UR6][R2.64+0x10] ;  /* 0x0000100602167981 */ /* 0x000168000c1e9b00 */
[----:B------:R0:W5:Y:S04]  /*0130*/  LDG.E.64.CONSTANT R20, desc[UR6][R2.64+0x18] ;  /* 0x0000180602147981 */ /* 0x000168000c1e9b00 */
[----:B------:R0:W5:Y:S01]  /*0140*/  LDG.E.64.CONSTANT R18, desc[UR6][R2.64+0x20] ;  /* 0x0000200602127981 */ /* 0x000162000c1e9b00 */
[----:B------:R-:W1:Y:S01]  /*0150*/  MUFU.RCP64H R13, 100 ;  /* 0x40590000000d7908 */ /* 0x000e620000001800 */
[----:B------:R-:W-:Y:S01]  /*0160*/  IMAD.MOV.U32 R16, RZ, RZ, 0x0 ;  /* 0x00000000ff107424 */ /* 0x000fe200078e00ff */
[----:B------:R-:W-:Y:S01]  /*0170*/  UMOV UR4, URZ ;  /* 0x000000ff00047c82 */ /* 0x000fe20008000000 */
[----:B------:R-:W-:Y:S01]  /*0180*/  IMAD.MOV.U32 R17, RZ, RZ, 0x40590000 ;  /* 0x40590000ff117424 */ /* 0x000fe200078e00ff */
[----:B------:R-:W-:Y:S01]  /*0190*/  BSSY.RECONVERGENT B0, `(.L_x_0) ;  /* 0x0000019000007945 */ /* 0x000fe20003800200 */
[----:B------:R-:W-:-:S06]  /*01a0*/  IMAD.MOV.U32 R12, RZ, RZ, 0x1 ;  /* 0x00000001ff0c7424 */ /* 0x000fcc00078e00ff */
[----:B-1----:R-:W-:-:S08]  /*01b0*/  DFMA R6, R12, -R16, 1 ;  /* 0x3ff000000c06742b */ /* 0x002fd00000000810 */
[----:B------:R-:W-:Y:S01]  /*01c0*/  DFMA R14, R6, R6, R6 ;  /* 0x00000006060e722b */ /* 0x000fe20000000006 */
[----:B------:R-:W-:Y:S01]  /*01d0*/  IMAD.MOV.U32 R7, RZ, RZ, 0x3fe00000 ;  /* 0x3fe00000ff077424 */ /* 0x000fe200078e00ff */
[----:B------:R-:W-:-:S06]  /*01e0*/  MOV R6, RZ ;  /* 0x000000ff00067202 */ /* 0x000fcc0000000f00 */
[----:B------:R-:W-:Y:S02]  /*01f0*/  DFMA R14, R12, R14, R12 ;  /* 0x0000000e0c0e722b */ /* 0x000fe4000000000c */
[----:B---3--:R-:W-:-:S10]  /*0200*/  DMUL R4, R26, 100 ;  /* 0x405900001a047828 */ /* 0x008fd40000000000 */
[----:B------:R-:W-:-:S06]  /*0210*/  LOP3.LUT R7, R7, 0x80000000, R5, 0xb8, !PT ;  /* 0x8000000007077812 */ /* 0x000fcc00078eb805 */
[----:B------:R-:W-:Y:S02]  /*0220*/  DADD.RZ R12, R4, R6 ;  /* 0x00000000040c7229 */ /* 0x000fe4000000c006 */
[----:B------:R-:W-:-:S04]  /*0230*/  DFMA R4, R14, -R16, 1 ;  /* 0x3ff000000e04742b */ /* 0x000fc80000000810 */
[----:B------:R-:W1:Y:S04]  /*0240*/  FRND.F64.TRUNC R28, R12 ;  /* 0x0000000c001c7313 */ /* 0x000e68000030d800 */
[----:B------:R-:W-:-:S08]  /*0250*/  DFMA R4, R14, R4, R14 ;  /* 0x000000040e04722b */ /* 0x000fd0000000000e */
[----:B-1----:R-:W-:Y:S01]  /*0260*/  DMUL R50, R28, R4 ;  /* 0x000000041c327228 */ /* 0x002fe20000000000 */
[----:B------:R-:W-:-:S07]  /*0270*/  FSETP.GEU.AND P1, PT, |R29|, 6.5827683646048100446e-37, PT ;  /* 0x036000001d00780b */ /* 0x000fce0003f2e200 */
[----:B------:R-:W-:-:S08]  /*0280*/  DFMA R6, R50, -100, R28 ;  /* 0xc05900003206782b */ /* 0x000fd0000000001c */
[----:B------:R-:W-:Y:S01]  /*0290*/  DFMA R50, R4, R6, R50 ;  /* 0x000000060432722b */ /* 0x000fe20000000032 */
[----:B--2---:R0:W1:Y:S01]  /*02a0*/  F2I.F64.FLOOR R4, R8 ;  /* 0x0000000800047311 */ /* 0x0040620000305100 */
[----:B------:R-:W-:-:S08]  /*02b0*/  IMAD.MOV.U32 R7, RZ, RZ, 0x40590000 ;  /* 0x40590000ff077424 */ /* 0x000fd000078e00ff */
[----:B------:R-:W-:Y:S01]  /*02c0*/  FFMA R0, RZ, 3.390625, R51 ;  /* 0x40590000ff007823 */ /* 0x000fe20000000033 */
[----:B----4-:R0:W2:Y:S04]  /*02d0*/  F2I.F64.FLOOR R5, R10 ;  /* 0x0000000a00057311 */ /* 0x0100a80000305100 */
[----:B------:R-:W-:-:S13]  /*02e0*/  FSETP.GT.AND P0, PT, |R0|, 1.469367938527859385e-39, PT ;  /* 0x001000000000780b */ /* 0x000fda0003f04200 */
[----:B012---:R-:W-:Y:S05]  /*02f0*/  @P0 BRA P1, `(.L_x_1) ;  /* 0x0000000000080947 */ /* 0x007fea0000800000 */
[----:B------:R-:W-:-:S07]  /*0300*/  MOV R0, 0x320 ;  /* 0x0000032000007802 */ /* 0x000fce0000000f00 */
[----:B-----5:R-:W-:Y:S05]  /*0310*/  CALL.REL.NOINC `($__internal_0_$__cuda_sm20_div_rn_f64_full) ;  /* 0x0000002c00d07944 */ /* 0x020fea0003c00000 */
.L_x_1:
[----:B------:R-:W-:Y:S05]  /*0320*/  BSYNC.RECONVERGENT B0 ;  /* 0x0000000000007941 */ /* 0x000fea0003800200 */
.L_x_0:
[----:B------:R-:W0:Y:S01]  /*0330*/  LDCU UR5, c[0x0][0x398] ;  /* 0x00007300ff0577ac */ /* 0x000e220008000800 */
[----:B------:R-:W-:Y:S01]  /*0340*/  BSSY.RECONVERGENT B0, `(.L_x_2) ;  /* 0x000028a000007945 */ /* 0x000fe20003800200 */
[--C-:B------:R-:W-:Y:S01]  /*0350*/  IMAD.MOV.U32 R16, RZ, RZ, R50.reuse ;  /* 0x000000ffff107224 */ /* 0x100fe200078e0032 */
[----:B------:R-:W-:Y:S01]  /*0360*/  MOV R15, R51 ;  /* 0x00000033000f7202 */ /* 0x000fe20000000f00 */
[----:B------:R-:W1:Y:S01]  /*0370*/  LDCU UR8, c[0x0][0x398] ;  /* 0x00007300ff0877ac */ /* 0x000e620008000800 */
[----:B------:R-:W-:Y:S01]  /*0380*/  IMAD.MOV.U32 R17, RZ, RZ, R51 ;  /* 0x000000ffff117224 */ /* 0x000fe200078e0033 */
[----:B------:R-:W-:Y:S01]  /*0390*/  CS2R R12, SRZ ;  /* 0x00000000000c7805 */ /* 0x000fe2000001ff00 */
[----:B------:R-:W-:Y:S02]  /*03a0*/  IMAD.MOV.U32 R14, RZ, RZ, R50 ;  /* 0x000000ffff0e7224 */ /* 0x000fe400078e0032 */
[----:B------:R-:W-:Y:S01]  /*03b0*/  IMAD.MOV.U32 R6, RZ, RZ, RZ ;  /* 0x000000ffff067224 */ /* 0x000fe200078e00ff */
[----:B0-----:R-:W-:-:S13]  /*03c0*/  ISETP.GE.AND P0, PT, R4, UR5, PT ;  /* 0x0000000504007c0c */ /* 0x001fda000bf06270 */
[----:B-1----:R-:W-:Y:S05]  /*03d0*/  @P0 BRA `(.L_x_3) ;  /* 0x0000002800000947 */ /* 0x002fea0003800000 */
[----:B------:R-:W0:Y:S01]  /*03e0*/  LDCU UR5, c[0x0][0x3a0] ;  /* 0x00007400ff0577ac */ /* 0x000e220008000800 */
[----:B------:R-:W1:Y:S01]  /*03f0*/  LDC.64 R8, c[0x0][0x3a8] ;  /* 0x0000ea00ff087b82 */ /* 0x000e620000000a00 */
[----:B------:R-:W-:Y:S01]  /*0400*/  ISETP.GE.AND P1, PT, R5, 0x1, PT ;  /* 0x000000010500780c */ /* 0x000fe20003f26270 */
[----:B0-----:R-:W-:Y:S01]  /*0410*/  UISETP.NE.AND UP0, UPT, UR5, URZ, UPT ;  /* 0x000000ff0500728c */ /* 0x001fe2000bf05270 */
[----:B-1----:R-:W-:-:S08]  /*0420*/  DMUL R8, R8, 100 ;  /* 0x4059000008087828 */ /* 0x002fd00000000000 */
[----:B------:R-:W-:Y:S05]  /*0430*/  BRA.U !UP0, `(.L_x_4) ;  /* 0x00000015082c7547 */ /* 0x000fea000b800000 */
[----:B------:R-:W2:Y:S01]  /*0440*/  LDG.E.64.CONSTANT R28, desc[UR6][R2.64+0x28] ;  /* 0x00002806021c7981 */ /* 0x000ea2000c1e9b00 */
[----:B------:R-:W0:Y:S01]  /*0450*/  MUFU.RCP64H R9, 100 ;  /* 0x4059000000097908 */ /* 0x000e220000001800 */
[----:B------:R-:W-:Y:S01]  /*0460*/  IMAD.MOV.U32 R10, RZ, RZ, 0x0 ;  /* 0x00000000ff0a7424 */ /* 0x000fe200078e00ff */
[----:B------:R-:W-:Y:S01]  /*0470*/  BSSY.RECONVERGENT B1, `(.L_x_5) ;  /* 0x0000013000017945 */ /* 0x000fe20003800200 */
[----:B------:R-:W-:Y:S02]  /*0480*/  IMAD.MOV.U32 R11, RZ, RZ, 0x40590000 ;  /* 0x40590000ff0b7424 */ /* 0x000fe400078e00ff */
[----:B------:R-:W-:-:S06]  /*0490*/  IMAD.MOV.U32 R8, RZ, RZ, 0x1 ;  /* 0x00000001ff087424 */ /* 0x000fcc00078e00ff */
[----:B0-----:R-:W-:-:S08]  /*04a0*/  DFMA R12, R8, -R10, 1 ;  /* 0x3ff00000080c742b */ /* 0x001fd0000000080a */
[----:B------:R-:W-:-:S08]  /*04b0*/  DFMA R12, R12, R12, R12 ;  /* 0x0000000c0c0c722b */ /* 0x000fd0000000000c */
[----:B------:R-:W-:-:S08]  /*04c0*/  DFMA R12, R8, R12, R8 ;  /* 0x0000000c080c722b */ /* 0x000fd00000000008 */
[----:B------:R-:W-:-:S08]  /*04d0*/  DFMA R10, R12, -R10, 1 ;  /* 0x3ff000000c0a742b */ /* 0x000fd0000000080a */
[----:B------:R-:W-:-:S08]  /*04e0*/  DFMA R12, R12, R10, R12 ;  /* 0x0000000a0c0c722b */ /* 0x000fd0000000000c */
[----:B--2---:R-:W-:Y:S01]  /*04f0*/  DMUL R8, R12, R28 ;  /* 0x0000001c0c087228 */ /* 0x004fe20000000000 */
[----:B------:R-:W-:-:S07]  /*0500*/  FSETP.GEU.AND P2, PT, |R29|, 6.5827683646048100446e-37, PT ;  /* 0x036000001d00780b */ /* 0x000fce0003f4e200 */
[----:B------:R-:W-:-:S08]  /*0510*/  DFMA R10, R8, -100, R28 ;  /* 0xc0590000080a782b */ /* 0x000fd0000000001c */
[----:B------:R-:W-:-:S10]  /*0520*/  DFMA R2, R12, R10, R8 ;  /* 0x0000000a0c02722b */ /* 0x000fd40000000008 */
[----:B------:R-:W-:-:S05]  /*0530*/  FFMA R0, RZ, 3.390625, R3 ;  /* 0x40590000ff007823 */ /* 0x000fca0000000003 */
[----:B------:R-:W-:-:S13]  /*0540*/  FSETP.GT.AND P0, PT, |R0|, 1.469367938527859385e-39, PT ;  /* 0x001000000000780b */ /* 0x000fda0003f04200 */
[----:B------:R-:W-:Y:S05]  /*0550*/  @P0 BRA P2, `(.L_x_6) ;  /* 0x0000000000100947 */ /* 0x000fea0001000000 */
[----:B------:R-:W-:-:S07]  /*0560*/  MOV R0, 0x580 ;  /* 0x0000058000007802 */ /* 0x000fce0000000f00 */
[----:B-----5:R-:W-:Y:S05]  /*0570*/  CALL.REL.NOINC `($__internal_0_$__cuda_sm20_div_rn_f64_full) ;  /* 0x0000002c00387944 */ /* 0x020fea0003c00000 */
[----:B------:R-:W-:Y:S01]  /*0580*/  MOV R2, R50 ;  /* 0x0000003200027202 */ /* 0x000fe20000000f00 */
[----:B------:R-:W-:-:S07]  /*0590*/  IMAD.MOV.U32 R3, RZ, RZ, R51 ;  /* 0x000000ffff037224 */ /* 0x000fce00078e0033 */
.L_x_6:
[----:B------:R-:W-:Y:S05]  /*05a0*/  BSYNC.RECONVERGENT B1 ;  /* 0x0000000000017941 */ /* 0x000fea0003800200 */
.L_x_5:
[----:B------:R-:W-:Y:S01]  /*05b0*/  BSSY.RECONVERGENT B2, `(.L_x_7) ;  /* 0x0000132000027945 */ /* 0x000fe20003800200 */
[----:B------:R-:W-:Y:S01]  /*05c0*/  IMAD.MOV.U32 R6, RZ, RZ, RZ ;  /* 0x000000ffff067224 */ /* 0x000fe200078e00ff */
[----:B------:R-:W-:Y:S01]  /*05d0*/  MOV R15, R17 ;  /* 0x00000011000f7202 */ /* 0x000fe20000000f00 */
[----:B------:R-:W-:Y:S01]  /*05e0*/  IMAD.MOV.U32 R38, RZ, RZ, R4 ;  /* 0x000000ffff267224 */ /* 0x000fe200078e0004 */
[----:B------:R-:W-:Y:S01]  /*05f0*/  CS2R R12, SRZ ;  /* 0x00000000000c7805 */ /* 0x000fe2000001ff00 */
[----:B------:R-:W-:-:S07]  /*0600*/  IMAD.MOV.U32 R14, RZ, RZ, R16 ;  /* 0x000000ffff0e7224 */ /* 0x000fce00078e0010 */
.L_x_39:
[----:B------:R-:W-:Y:S01]  /*0610*/  ISETP.GE.AND P0, PT, R4, 0x1, PT ;  /* 0x000000010400780c */ /* 0x000fe20003f06270 */
[----:B------:R-:W-:Y:S04]  /*0620*/  BSSY.RECONVERGENT B1, `(.L_x_8) ;  /* 0x0000126000017945 */ /* 0x000fe80003800200 */
[----:B------:R-:W-:Y:S08]  /*0630*/  BSSY.RELIABLE B3, `(.L_x_9) ;  /* 0x000001c000037945 */ /* 0x000ff00003800100 */
[----:B------:R-:W-:Y:S05]  /*0640*/  @!P0 BRA `(.L_x_10) ;  /* 0x0000000000588947 */ /* 0x000fea0003800000 */
[----:B------:R-:W-:Y:S01]  /*0650*/  BSSY.RECONVERGENT B4, `(.L_x_11) ;  /* 0x0000010000047945 */ /* 0x000fe20003800200 */
[----:B------:R-:W-:-:S07]  /*0660*/  IMAD.MOV.U32 R11, RZ, RZ, RZ ;  /* 0x000000ffff0b7224 */ /* 0x000fce00078e00ff */
.L_x_14:
[----:B------:R-:W-:Y:S01]  /*0670*/  ISETP.GT.AND P2, PT, R38, R11, PT ;  /* 0x0000000b2600720c */ /* 0x000fe20003f44270 */
[----:B------:R-:W-:Y:S01]  /*0680*/  BSSY.RECONVERGENT B5, `(.L_x_12) ;  /* 0x0000009000057945 */ /* 0x000fe20003800200 */
[----:B------:R-:W-:-:S11]  /*0690*/  PLOP3.LUT P0, PT, PT, PT, PT, 0x8, 0x80 ;  /* 0x000000000080781c */ /* 0x000fd60003f0e170 */
[----:B------:R-:W-:Y:S05]  /*06a0*/  @!P2 BRA `(.L_x_13) ;  /* 0x000000000018a947 */ /* 0x000fea0003800000 */
[----:B------:R-:W0:Y:S01]  /*06b0*/  LDC.64 R8, c[0x0][0x380] ;  /* 0x0000e000ff087b82 */ /* 0x000e220000000a00 */
[----:B------:R-:W-:-:S05]  /*06c0*/  LOP3.LUT R29, RZ, R11, RZ, 0x33, !PT ;  /* 0x0000000bff1d7212 */ /* 0x000fca00078e33ff */
[----:B------:R-:W-:-:S04]  /*06d0*/  IMAD.IADD R29, R38, 0x1, R29 ;  /* 0x00000001261d7824 */ /* 0x000fc800078e021d */
[----:B0-----:R-:W-:-:S06]  /*06e0*/  IMAD.WIDE R8, R29, 0x8, R8 ;  /* 0x000000081d087825 */ /* 0x001fcc00078e0208 */
[----:B------:R-:W2:Y:S02]  /*06f0*/  LDG.E.64.CONSTANT R8, desc[UR6][R8.64] ;  /* 0x0000000608087981 */ /* 0x000ea4000c1e9b00 */
[----:B--2--5:R-:W-:-:S14]  /*0700*/  DSETP.LEU.AND P0, PT, R8, R24, PT ;  /* 0x000000180800722a */ /* 0x024fdc0003f0b000 */
.L_x_13:
[----:B------:R-:W-:Y:S05]  /*0710*/  BSYNC.RECONVERGENT B5 ;  /* 0x0000000000057941 */ /* 0x000fea0003800200 */
.L_x_12:
[----:B------:R-:W-:-:S05]  /*0720*/  VIADD R11, R11, 0x1 ;  /* 0x000000010b0b7836 */ /* 0x000fca0000000000 */
[----:B------:R-:W-:-:S13]  /*0730*/  ISETP.LT.AND P2, PT, R11, R4, PT ;  /* 0x000000040b00720c */ /* 0x000fda0003f41270 */
[----:B------:R-:W-:Y:S05]  /*0740*/  @P0 BRA P2, `(.L_x_14) ;  /* 0xfffffffc00c80947 */ /* 0x000fea000103ffff */
[----:B------:R-:W-:Y:S05]  /*0750*/  BSYNC.RECONVERGENT B4 ;  /* 0x0000000000047941 */ /* 0x000fea0003800200 */
.L_x_11:
[----:B------:R-:W0:Y:S02]  /*0760*/  LDCU UR5, c[0x0][0x398] ;  /* 0x00007300ff0577ac */ /* 0x000e240008000800 */
[----:B0-----:R-:W-:-:S13]  /*0770*/  ISETP.LT.AND P2, PT, R38, UR5, PT ;  /* 0x0000000526007c0c */ /* 0x001fda000bf41270 */
[----:B------:R-:W-:Y:S05]  /*0780*/  @P0 BRA P2, `(.L_x_15) ;  /* 0x0000000000180947 */ /* 0x000fea0001000000 */
[----:B------:R-:W-:Y:S05]  /*0790*/  BREAK.RELIABLE B3 ;  /* 0x0000000000037942 */ /* 0x000fea0003800100 */
[----:B------:R-:W-:Y:S05]  /*07a0*/  BRA `(.L_x_16) ;  /* 0x0000001000347947 */ /* 0x000fea0003800000 */
.L_x_10:
[----:B------:R-:W0:Y:S02]  /*07b0*/  LDCU UR5, c[0x0][0x398] ;  /* 0x00007300ff0577ac */ /* 0x000e240008000800 */
[----:B0-----:R-:W-:-:S13]  /*07c0*/  ISETP.GE.AND P0, PT, R38, UR5, PT ;  /* 0x0000000526007c0c */ /* 0x001fda000bf06270 */
[----:B------:R-:W-:Y:S05]  /*07d0*/  @P0 BREAK.RELIABLE B3 ;  /* 0x0000000000030942 */ /* 0x000fea0003800100 */
[----:B------:R-:W-:Y:S05]  /*07e0*/  @P0 BRA `(.L_x_16) ;  /* 0x0000001000240947 */ /* 0x000fea0003800000 */
.L_x_15:
[----:B------:R-:W-:Y:S05]  /*07f0*/  BSYNC.RELIABLE B3 ;  /* 0x0000000000037941 */ /* 0x000fea0003800100 */
.L_x_9:
[----:B------:R-:W-:-:S07]  /*0800*/  IMAD.MOV.U32 R45, RZ, RZ, R38 ;  /* 0x000000ffff2d7224 */ /* 0x000fce00078e0026 */
.L_x_18:
[----:B------:R-:W0:Y:S02]  /*0810*/  LDC.64 R8, c[0x0][0x380] ;  /* 0x0000e000ff087b82 */ /* 0x000e240000000a00 */
[----:B0-----:R-:W-:-:S06]  /*0820*/  IMAD.WIDE R8, R45, 0x8, R8 ;  /* 0x000000082d087825 */ /* 0x001fcc00078e0208 */
[----:B------:R-:W2:Y:S02]  /*0830*/  LDG.E.64.CONSTANT R8, desc[UR6][R8.64] ;  /* 0x0000000608087981 */ /* 0x000ea4000c1e9b00 */
[----:B--2--5:R-:W-:-:S14]  /*0840*/  DSETP.GEU.AND P0, PT, R8, R22, PT ;  /* 0x000000160800722a */ /* 0x024fdc0003f0e000 */
[----:B------:R-:W-:Y:S05]  /*0850*/  @P0 BRA `(.L_x_17) ;  /* 0x0000000000140947 */ /* 0x000fea0003800000 */
[----:B------:R-:W0:Y:S01]  /*0860*/  LDCU UR5, c[0x0][0x398] ;  /* 0x00007300ff0577ac */ /* 0x000e220008000800 */
[----:B------:R-:W-:-:S04]  /*0870*/  IADD3 R45, PT, PT, R45, 0x1, RZ ;  /* 0x000000012d2d7810 */ /* 0x000fc80007ffe0ff */
[----:B0-----:R-:W-:-:S13]  /*0880*/  ISETP.GE.AND P0, PT, R45, UR5, PT ;  /* 0x000000052d007c0c */ /* 0x001fda000bf06270 */
[----:B------:R-:W-:Y:S05]  /*0890*/  @!P0 BRA `(.L_x_18) ;  /* 0xfffffffc00dc8947 */ /* 0x000fea000383ffff */
[----:B------:R-:W-:Y:S05]  /*08a0*/  BRA `(.L_x_16) ;  /* 0x0000000c00f47947 */ /* 0x000fea0003800000 */
.L_x_17:
[----:B------:R-:W-:-:S14]  /*08b0*/  DSETP.GE.AND P0, PT, R8, R22, PT ;  /* 0x000000160800722a */ /* 0x000fdc0003f06000 */
[----:B------:R-:W-:Y:S05]  /*08c0*/  @!P0 BRA `(.L_x_16) ;  /* 0x0000000c00ec8947 */ /* 0x000fea0003800000 */
[----:B------:R-:W0:Y:S01]  /*08d0*/  MUFU.RCP64H R29, 100 ;  /* 0x40590000001d7908 */ /* 0x000e220000001800 */
[----:B------:R-:W-:Y:S01]  /*08e0*/  IMAD.MOV.U32 R30, RZ, RZ, 0x0 ;  /* 0x00000000ff1e7424 */ /* 0x000fe200078e00ff */
[----:B------:R-:W-:Y:S01]  /*08f0*/  DMUL R8, R16, R2 ;  /* 0x0000000210087228 */ /* 0x000fe20000000000 */
[----:B------:R-:W-:Y:S01]  /*0900*/  IMAD.MOV.U32 R31, RZ, RZ, 0x40590000 ;  /* 0x40590000ff1f7424 */ /* 0x000fe200078e00ff */
[----:B------:R-:W-:Y:S01]  /*0910*/  BSSY.RECONVERGENT B4, `(.L_x_19) ;  /* 0x0000018000047945 */ /* 0x000fe20003800200 */
[----:B------:R-:W-:-:S05]  /*0920*/  IMAD.MOV.U32 R28, RZ, RZ, 0x1 ;  /* 0x00000001ff1c7424 */ /* 0x000fca00078e00ff */
[----:B------:R-:W-:Y:S02]  /*0930*/  DMUL R8, R8, 100 ;  /* 0x4059000008087828 */ /* 0x000fe40000000000 */
[----:B0-----:R-:W-:-:S08]  /*0940*/  DFMA R10, R28, -R30, 1 ;  /* 0x3ff000001c0a742b */ /* 0x001fd0000000081e */
[----:B------:R-:W-:Y:S01]  /*0950*/  DFMA R32, R10, R10, R10 ;  /* 0x0000000a0a20722b */ /* 0x000fe2000000000a */
[----:B------:R-:W-:Y:S01]  /*0960*/  IMAD.MOV.U32 R11, RZ, RZ, 0x3fe00000 ;  /* 0x3fe00000ff0b7424 */ /* 0x000fe200078e00ff */
[----:B------:R-:W-:-:S04]  /*0970*/  MOV R10, RZ ;  /* 0x000000ff000a7202 */ /* 0x000fc80000000f00 */
[----:B------:R-:W-:Y:S02]  /*0980*/  LOP3.LUT R11, R11, 0x80000000, R9, 0xb8, !PT ;  /* 0x800000000b0b7812 */ /* 0x000fe400078eb809 */
[----:B------:R-:W-:-:S04]  /*0990*/  DFMA R32, R28, R32, R28 ;  /* 0x000000201c20722b */ /* 0x000fc8000000001c */
[----:B------:R-:W-:-:S04]  /*09a0*/  DADD.RZ R8, R8, R10 ;  /* 0x0000000008087229 */ /* 0x000fc8000000c00a */
[C---:B------:R-:W-:Y:S02]  /*09b0*/  DFMA R30, R32.reuse, -R30, 1 ;  /* 0x3ff00000201e742b */ /* 0x040fe4000000081e */
[----:B------:R-:W0:Y:S06]  /*09c0*/  FRND.F64.TRUNC R28, R8 ;  /* 0x00000008001c7313 */ /* 0x000e2c000030d800 */
[----:B------:R-:W-:-:S08]  /*09d0*/  DFMA R30, R32, R30, R32 ;  /* 0x0000001e201e722b */ /* 0x000fd00000000020 */
[----:B0-----:R-:W-:Y:S01]  /*09e0*/  DMUL R42, R30, R28 ;  /* 0x0000001c1e2a7228 */ /* 0x001fe20000000000 */
[----:B------:R-:W-:-:S07]  /*09f0*/  FSETP.GEU.AND P2, PT, |R29|, 6.5827683646048100446e-37, PT ;  /* 0x036000001d00780b */ /* 0x000fce0003f4e200 */
[----:B------:R-:W-:-:S08]  /*0a00*/  DFMA R10, R42, -100, R28 ;  /* 0xc05900002a0a782b */ /* 0x000fd0000000001c */
[----:B------:R-:W-:-:S10]  /*0a10*/  DFMA R42, R30, R10, R42 ;  /* 0x0000000a1e2a722b */ /* 0x000fd4000000002a */
[----:B------:R-:W-:-:S05]  /*0a20*/  FFMA R0, RZ, 3.390625, R43 ;  /* 0x40590000ff007823 */ /* 0x000fca000000002b */
[----:B------:R-:W-:-:S13]  /*0a30*/  FSETP.GT.AND P0, PT, |R0|, 1.469367938527859385e-39, PT ;  /* 0x001000000000780b */ /* 0x000fda0003f04200 */
[----:B------:R-:W-:Y:S05]  /*0a40*/  @P0 BRA P2, `(.L_x_20) ;  /* 0x0000000000100947 */ /* 0x000fea0001000000 */
[----:B------:R-:W-:-:S07]  /*0a50*/  MOV R0, 0xa70 ;  /* 0x00000a7000007802 */ /* 0x000fce0000000f00 */
[----:B------:R-:W-:Y:S05]  /*0a60*/  CALL.REL.NOINC `($__internal_0_$__cuda_sm20_div_rn_f64_full) ;  /* 0x0000002400fc7944 */ /* 0x000fea0003c00000 */
[----:B------:R-:W-:Y:S02]  /*0a70*/  IMAD.MOV.U32 R42, RZ, RZ, R50 ;  /* 0x000000ffff2a7224 */ /* 0x000fe400078e0032 */
[----:B------:R-:W-:-:S07]  /*0a80*/  IMAD.MOV.U32 R43, RZ, RZ, R51 ;  /* 0x000000ffff2b7224 */ /* 0x000fce00078e0033 */
.L_x_20:
[----:B------:R-:W-:Y:S05]  /*0a90*/  BSYNC.RECONVERGENT B4 ;  /* 0x0000000000047941 */ /* 0x000fea0003800200 */
.L_x_19:
[----:B------:R-:W-:Y:S01]  /*0aa0*/  DSETP.GT.AND P0, PT, R42, R16, PT ;  /* 0x000000102a00722a */ /* 0x000fe20003f04000 */
[----:B------:R-:W-:Y:S01]  /*0ab0*/  BSSY.RECONVERGENT B4, `(.L_x_21) ;  /* 0x0000048000047945 */ /* 0x000fe20003800200 */
[----:B------:R-:W-:-:S04]  /*0ac0*/  PLOP3.LUT P2, PT, P1, PT, PT, 0x8, 0x80 ;  /* 0x000000000080781c */ /* 0x000fc80000f4e170 */
[----:B------:R-:W-:-:S13]  /*0ad0*/  ISETP.LT.OR P0, PT, R5, 0x1, P0 ;  /* 0x000000010500780c */ /* 0x000fda0000701670 */
[----:B------:R-:W-:Y:S05]  /*0ae0*/  @P0 BRA `(.L_x_22) ;  /* 0x0000000400100947 */ /* 0x000fea0003800000 */
[----:B------:R-:W-:Y:S01]  /*0af0*/  IMAD.MOV.U32 R46, RZ, RZ, RZ ;  /* 0x000000ffff2e7224 */ /* 0x000fe200078e00ff */
[----:B------:R-:W-:Y:S01]  /*0b00*/  MOV R41, R43 ;  /* 0x0000002b00297202 */ /* 0x000fe20000000f00 */
[----:B------:R-:W-:Y:S02]  /*0b10*/  IMAD.MOV.U32 R40, RZ, RZ, R42 ;  /* 0x000000ffff287224 */ /* 0x000fe400078e002a */
[----:B------:R-:W-:Y:S02]  /*0b20*/  IMAD.MOV.U32 R38, RZ, RZ, R16 ;  /* 0x000000ffff267224 */ /* 0x000fe400078e0010 */
[----:B------:R-:W-:-:S07]  /*0b30*/  IMAD.MOV.U32 R39, RZ, RZ, R17 ;  /* 0x000000ffff277224 */ /* 0x000fce00078e0011 */
.L_x_27:
[----:B------:R-:W0:Y:S01]  /*0b40*/  MUFU.RCP64H R31, 100 ;  /* 0x40590000001f7908 */ /* 0x000e220000001800 */
[----:B------:R-:W-:Y:S01]  /*0b50*/  IMAD.MOV.U32 R8, RZ, RZ, 0x0 ;  /* 0x00000000ff087424 */ /* 0x000fe200078e00ff */
[----:B------:R-:W-:Y:S01]  /*0b60*/  MOV R30, 0x1 ;  /* 0x00000001001e7802 */ /* 0x000fe20000000f00 */
[----:B------:R-:W-:Y:S01]  /*0b70*/  IMAD.MOV.U32 R9, RZ, RZ, 0x40590000 ;  /* 0x40590000ff097424 */ /* 0x000fe200078e00ff */
[----:B------:R-:W-:Y:S01]  /*0b80*/  DADD R10, R38, -R40 ;  /* 0x00000000260a7229 */ /* 0x000fe20000000828 */
[----:B------:R-:W-:Y:S07]  /*0b90*/  BSSY.RECONVERGENT B5, `(.L_x_23) ;  /* 0x0000017000057945 */ /* 0x000fee0003800200 */
[----:B------:R-:W-:-:S02]  /*0ba0*/  DMUL R10, R10, 100 ;  /* 0x405900000a0a7828 */ /* 0x000fc40000000000 */
[----:B0-----:R-:W-:-:S08]  /*0bb0*/  DFMA R28, R30, -R8, 1 ;  /* 0x3ff000001e1c742b */ /* 0x001fd00000000808 */
[----:B------:R-:W-:Y:S01]  /*0bc0*/  DFMA R32, R28, R28, R28 ;  /* 0x0000001c1c20722b */ /* 0x000fe2000000001c */
[----:B------:R-:W-:Y:S02]  /*0bd0*/  IMAD.MOV.U32 R29, RZ, RZ, 0x3fe00000 ;  /* 0x3fe00000ff1d7424 */ /* 0x000fe400078e00ff */
[----:B------:R-:W-:-:S03]  /*0be0*/  IMAD.MOV.U32 R28, RZ, RZ, RZ ;  /* 0x000000ffff1c7224 */ /* 0x000fc600078e00ff */
        /* <DEDUP_REMOVED lines=17> */
.L_x_24:
[----:B------:R-:W-:Y:S05]  /*0d00*/  BSYNC.RECONVERGENT B5 ;  /* 0x0000000000057941 */ /* 0x000fea0003800200 */
.L_x_23:
[----:B------:R-:W0:Y:S01]  /*0d10*/  MUFU.RCP64H R31, 100 ;  /* 0x40590000001f7908 */ /* 0x000e220000001800 */
[----:B------:R-:W-:Y:S01]  /*0d20*/  MOV R8, 0x0 ;  /* 0x0000000000087802 */ /* 0x000fe20000000f00 */
[----:B------:R-:W-:Y:S01]  /*0d30*/  IMAD.MOV.U32 R9, RZ, RZ, 0x40590000 ;  /* 0x40590000ff097424 */ /* 0x000fe200078e00ff */
[----:B------:R-:W-:Y:S01]  /*0d40*/  DMUL R10, R18, R40 ;  /* 0x00000028120a7228 */ /* 0x000fe20000000000 */
[----:B------:R-:W-:Y:S01]  /*0d50*/  IMAD.MOV.U32 R30, RZ, RZ, 0x1 ;  /* 0x00000001ff1e7424 */ /* 0x000fe200078e00ff */
[----:B------:R-:W-:Y:S01]  /*0d60*/  BSSY.RECONVERGENT B5, `(.L_x_25) ;  /* 0x0000018000057945 */ /* 0x000fe20003800200 */
[----:B------:R-:W-:-:S05]  /*0d70*/  IADD3 R46, PT, PT, R46, 0x1, RZ ;  /* 0x000000012e2e7810 */ /* 0x000fca0007ffe0ff */
[----:B------:R-:W-:Y:S02]  /*0d80*/  DMUL R10, R10, 100 ;  /* 0x405900000a0a7828 */ /* 0x000fe40000000000 */
[----:B0-----:R-:W-:-:S08]  /*0d90*/  DFMA R28, R30, -R8, 1 ;  /* 0x3ff000001e1c742b */ /* 0x001fd00000000808 */
[----:B------:R-:W-:Y:S01]  /*0da0*/  DFMA R32, R28, R28, R28 ;  /* 0x0000001c1c20722b */ /* 0x000fe2000000001c */
[----:B------:R-:W-:Y:S02]  /*0db0*/  IMAD.MOV.U32 R29, RZ, RZ, 0x3fe00000 ;  /* 0x3fe00000ff1d7424 */ /* 0x000fe400078e00ff */
[----:B------:R-:W-:-:S03]  /*0dc0*/  IMAD.MOV.U32 R28, RZ, RZ, RZ ;  /* 0x000000ffff1c7224 */ /* 0x000fc600078e00ff */
[----:B------:R-:W-:Y:S02]  /*0dd0*/  LOP3.LUT R29, R29, 0x80000000, R11, 0xb8, !PT ;  /* 0x800000001d1d7812 */ /* 0x000fe400078eb80b */
[----:B------:R-:W-:-:S04]  /*0de0*/  DFMA R32, R30, R32, R30 ;  /* 0x000000201e20722b */ /* 0x000fc8000000001e */
[----:B------:R-:W-:-:S04]  /*0df0*/  DADD.RZ R28, R10, R28 ;  /* 0x000000000a1c7229 */ /* 0x000fc8000000c01c */
[----:B------:R-:W-:-:S06]  /*0e00*/  DFMA R8, R32, -R8, 1 ;  /* 0x3ff000002008742b */ /* 0x000fcc0000000808 */
[----:B------:R-:W0:Y:S02]  /*0e10*/  FRND.F64.TRUNC R28, R28 ;  /* 0x0000001c001c7313 */ /* 0x000e24000030d800 */
        /* <DEDUP_REMOVED lines=12> */
.L_x_26:
[----:B------:R-:W-:Y:S05]  /*0ee0*/  BSYNC.RECONVERGENT B5 ;  /* 0x0000000000057941 */ /* 0x000fea0003800200 */
.L_x_25:
[----:B------:R-:W-:Y:S01]  /*0ef0*/  DSETP.GT.AND P0, PT, R40, R38, PT ;  /* 0x000000262800722a */ /* 0x000fe20003f04000 */
[CC--:B------:R-:W-:Y:S02]  /*0f00*/  ISETP.LT.AND P3, PT, R46.reuse, R5.reuse, PT ;  /* 0x000000052e00720c */ /* 0x0c0fe40003f61270 */
[----:B------:R-:W-:-:S11]  /*0f10*/  ISETP.GE.AND P2, PT, R46, R5, PT ;  /* 0x000000052e00720c */ /* 0x000fd60003f46270 */
[----:B------:R-:W-:Y:S05]  /*0f20*/  @!P0 BRA P3, `(.L_x_27) ;  /* 0xfffffffc00048947 */ /* 0x000fea000183ffff */
.L_x_22:
[----:B------:R-:W-:Y:S05]  /*0f30*/  BSYNC.RECONVERGENT B4 ;  /* 0x0000000000047941 */ /* 0x000fea0003800200 */
.L_x_21:
[----:B------:R-:W-:Y:S05]  /*0f40*/  @!P2 BRA `(.L_x_28) ;  /* 0x00000020009ca947 */ /* 0x000fea0003800000 */
[----:B------:R-:W0:Y:S01]  /*0f50*/  LDCU UR5, c[0x0][0x398] ;  /* 0x00007300ff0577ac */ /* 0x000e220008000800 */
[----:B------:R-:W-:Y:S02]  /*0f60*/  IMAD.MOV.U32 R38, RZ, RZ, R45 ;  /* 0x000000ffff267224 */ /* 0x000fe400078e002d */
[----:B------:R-:W-:Y:S01]  /*0f70*/  VIADD R13, R13, 0x1 ;  /* 0x000000010d0d7836 */ /* 0x000fe20000000000 */
[----:B0-----:R-:W-:-:S06]  /*0f80*/  UIADD3 UR5, UPT, UPT, UR5, -0x1, URZ ;  /* 0xffffffff05057890 */ /* 0x001fcc000fffe0ff */
[----:B------:R-:W-:-:S04]  /*0f90*/  ISETP.GE.AND P0, PT, R45, UR5, PT ;  /* 0x000000052d007c0c */ /* 0x000fc8000bf06270 */
[----:B------:R-:W-:-:S13]  /*0fa0*/  ISETP.LT.OR P0, PT, R5, 0x1, P0 ;  /* 0x000000010500780c */ /* 0x000fda0000701670 */
[----:B------:R-:W-:-:S14]  /*0fb0*/  DSETP.GT.OR P0, PT, R42, R16, P0 ;  /* 0x000000102a00722a */ /* 0x000fdc0000704400 */
[----:B------:R-:W-:Y:S05]  /*0fc0*/  @P0 BRA `(.L_x_16) ;  /* 0x00000008002c0947 */ /* 0x000fea0003800000 */
[----:B------:R-:W-:-:S07]  /*0fd0*/  MOV R40, RZ ;  /* 0x000000ff00287202 */ /* 0x000fce0000000f00 */
.L_x_34:
[----:B------:R-:W0:Y:S01]  /*0fe0*/  MUFU.RCP64H R29, 100 ;  /* 0x40590000001d7908 */ /* 0x000e220000001800 */
[----:B------:R-:W-:Y:S01]  /*0ff0*/  IMAD.MOV.U32 R30, RZ, RZ, 0x0 ;  /* 0x00000000ff1e7424 */ /* 0x000fe200078e00ff */
[----:B------:R-:W-:Y:S01]  /*1000*/  DADD R8, -R42, R16 ;  /* 0x000000002a087229 */ /* 0x000fe20000000110 */
[----:B------:R-:W-:Y:S01]  /*1010*/  IMAD.MOV.U32 R31, RZ, RZ, 0x40590000 ;  /* 0x40590000ff1f7424 */ /* 0x000fe200078e00ff */
[----:B------:R-:W-:Y:S01]  /*1020*/  BSSY.RECONVERGENT B4, `(.L_x_29) ;  /* 0x000001a000047945 */ /* 0x000fe20003800200 */
[----:B------:R-:W-:Y:S02]  /*1030*/  IMAD.MOV.U32 R28, RZ, RZ, 0x1 ;  /* 0x00000001ff1c7424 */ /* 0x000fe400078e00ff */
[----:B------:R-:W-:Y:S02]  /*1040*/  VIADD R38, R45, 0x1 ;  /* 0x000000012d267836 */ /* 0x000fe40000000000 */
[----:B------:R-:W-:Y:S01]  /*1050*/  VIADD R12, R12, 0x1 ;  /* 0x000000010c0c7836 */ /* 0x000fe20000000000 */
[----:B------:R-:W-:-:S02]  /*1060*/  DMUL R8, R8, 100 ;  /* 0x4059000008087828 */ /* 0x000fc40000000000 */
        /* <DEDUP_REMOVED lines=21> */
.L_x_30:
[----:B------:R-:W-:Y:S05]  /*11c0*/  BSYNC.RECONVERGENT B4 ;  /* 0x0000000000047941 */ /* 0x000fea0003800200 */
.L_x_29:
[----:B------:R-:W0:Y:S02]  /*11d0*/  LDC.64 R8, c[0x0][0x380] ;  /* 0x0000e000ff087b82 */ /* 0x000e240000000a00 */
[----:B0-----:R-:W-:-:S06]  /*11e0*/  IMAD.WIDE R8, R45, 0x8, R8 ;  /* 0x000000082d087825 */ /* 0x001fcc00078e0208 */
[----:B------:R-:W2:Y:S02]  /*11f0*/  LDG.E.64.CONSTANT R8, desc[UR6][R8.64+0x8] ;  /* 0x0000080608087981 */ /* 0x000ea4000c1e9b00 */
[----:B--2---:R-:W-:-:S14]  /*1200*/  DSETP.GE.AND P0, PT, R8, R20, PT ;  /* 0x000000140800722a */ /* 0x004fdc0003f06000 */
[----:B------:R-:W-:Y:S05]  /*1210*/  @P0 BRA `(.L_x_31) ;  /* 0x0000000000980947 */ /* 0x000fea0003800000 */
        /* <DEDUP_REMOVED lines=29> */
.L_x_33:
[----:B------:R-:W-:Y:S05]  /*13f0*/  BSYNC.RECONVERGENT B4 ;  /* 0x0000000000047941 */ /* 0x000fea0003800200 */
.L_x_32:
[----:B------:R-:W0:Y:S01]  /*1400*/  LDCU UR5, c[0x0][0x398] ;  /* 0x00007300ff0577ac */ /* 0x000e220008000800 */
[----:B------:R-:W-:Y:S01]  /*1410*/  DSETP.LEU.AND P2, PT, R42, R16, PT ;  /* 0x000000102a00722a */ /* 0x000fe20003f4b000 */
[----:B------:R-:W-:Y:S01]  /*1420*/  IMAD.MOV.U32 R45, RZ, RZ, R38 ;  /* 0x000000ffff2d7224 */ /* 0x000fe200078e0026 */
[----:B0-----:R-:W-:-:S06]  /*1430*/  UIADD3 UR5, UPT, UPT, UR5, -0x1, URZ ;  /* 0xffffffff05057890 */ /* 0x001fcc000fffe0ff */
[----:B------:R-:W-:-:S04]  /*1440*/  ISETP.GE.AND P0, PT, R38, UR5, PT ;  /* 0x0000000526007c0c */ /* 0x000fc8000bf06270 */
[----:B------:R-:W-:-:S13]  /*1450*/  ISETP.LT.AND P0, PT, R40, R5, !P0 ;  /* 0x000000052800720c */ /* 0x000fda0004701270 */
[----:B------:R-:W-:Y:S05]  /*1460*/  @P0 BRA P2, `(.L_x_34) ;  /* 0xfffffff800dc0947 */ /* 0x000fea000103ffff */
[----:B------:R-:W-:Y:S05]  /*1470*/  BRA `(.L_x_16) ;  /* 0x0000000400007947 */ /* 0x000fea0003800000 */
.L_x_31:
[----:B------:R-:W0:Y:S01]  /*1480*/  MUFU.RCP64H R11, 100 ;  /* 0x40590000000b7908 */ /* 0x000e220000001800 */
[----:B------:R-:W-:Y:S01]  /*1490*/  IMAD.MOV.U32 R28, RZ, RZ, 0x0 ;  /* 0x00000000ff1c7424 */ /* 0x000fe200078e00ff */
[----:B------:R-:W-:Y:S01]  /*14a0*/  MOV R29, 0x40590000 ;  /* 0x40590000001d7802 */ /* 0x000fe20000000f00 */
[----:B------:R-:W-:Y:S01]  /*14b0*/  IMAD.MOV.U32 R10, RZ, RZ, 0x1 ;  /* 0x00000001ff0a7424 */ /* 0x000fe200078e00ff */
[----:B------:R-:W-:Y:S01]  /*14c0*/  DMUL R42, R20, R42 ;  /* 0x0000002a142a7228 */ /* 0x000fe20000000000 */
        /* <DEDUP_REMOVED lines=21> */
.L_x_36:
[----:B------:R-:W-:Y:S05]  /*1620*/  BSYNC.RECONVERGENT B4 ;  /* 0x0000000000047941 */ /* 0x000fea0003800200 */
.L_x_35:
[----:B------:R-:W0:Y:S01]  /*1630*/  MUFU.RCP64H R11, 100 ;  /* 0x40590000000b7908 */ /* 0x000e220000001800 */
[----:B------:R-:W-:Y:S01]  /*1640*/  IMAD.MOV.U32 R28, RZ, RZ, 0x0 ;  /* 0x00000000ff1c7424 */ /* 0x000fe200078e00ff */
[----:B------:R-:W-:Y:S01]  /*1650*/  MOV R29, 0x40590000 ;  /* 0x40590000001d7802 */ /* 0x000fe20000000f00 */
[----:B------:R-:W-:Y:S01]  /*1660*/  IMAD.MOV.U32 R10, RZ, RZ, 0x1 ;  /* 0x00000001ff0a7424 */ /* 0x000fe200078e00ff */
[----:B------:R-:W-:Y:S01]  /*1670*/  DADD R50, R16, R50 ;  /* 0x0000000010327229 */ /* 0x000fe20000000032 */
        /* <DEDUP_REMOVED lines=21> */
[----:B------:R-:W-:Y:S01]  /*17d0*/  IMAD.MOV.U32 R16, RZ, RZ, R50 ;  /* 0x000000ffff107224 */ /* 0x000fe200078e0032 */
[----:B------:R-:W-:-:S07]  /*17e0*/  MOV R17, R51 ;  /* 0x0000003300117202 */ /* 0x000fce0000000f00 */
.L_x_38:
[----:B------:R-:W-:Y:S05]  /*17f0*/  BSYNC.RECONVERGENT B4 ;  /* 0x0000000000047941 */ /* 0x000fea0003800200 */
.L_x_37:
[----:B------:R-:W-:Y:S01]  /*1800*/  DSETP.MAX.AND P0, P2, R14, R16, PT ;  /* 0x000000100e00722a */ /* 0x000fe20003a0f000 */
[----:B------:R-:W-:Y:S02]  /*1810*/  IMAD.MOV.U32 R0, RZ, RZ, R15 ;  /* 0x000000ffff007224 */ /* 0x000fe400078e000f */
[----:B------:R-:W-:Y:S02]  /*1820*/  IMAD.MOV.U32 R11, RZ, RZ, R17 ;  /* 0x000000ffff0b7224 */ /* 0x000fe400078e0011 */
[----:B------:R-:W-:Y:S02]  /*1830*/  IMAD.MOV.U32 R9, RZ, RZ, R16 ;  /* 0x000000ffff097224 */ /* 0x000fe400078e0010 */
[----:B------:R-:W-:Y:S01]  /*1840*/  VIADD R6, R6, 0x1 ;  /* 0x0000000106067836 */ /* 0x000fe20000000000 */
[----:B------:R-:W-:Y:S02]  /*1850*/  FSEL R15, R0, R11, P0 ;  /* 0x0000000b000f7208 */ /* 0x000fe40000000000 */
[----:B------:R-:W-:-:S04]  /*1860*/  SEL R14, R14, R9, P0 ;  /* 0x000000090e0e7207 */ /* 0x000fc80000000000 */
[----:B------:R-:W-:-:S07]  /*1870*/  @P2 LOP3.LUT R15, R11, 0x80000, RZ, 0xfc, !PT ;  /* 0x000800000b0f2812 */ /* 0x000fce00078efcff */
.L_x_16:
[----:B------:R-:W-:Y:S05]  /*1880*/  BSYNC.RECONVERGENT B1 ;  /* 0x0000000000017941 */ /* 0x000fea0003800200 */
.L_x_8:
[----:B------:R-:W0:Y:S01]  /*1890*/  LDCU UR5, c[0x0][0x398] ;  /* 0x00007300ff0577ac */ /* 0x000e220008000800 */
[----:B------:R-:W-:-:S04]  /*18a0*/  IADD3 R38, PT, PT, R38, 0x1, RZ ;  /* 0x0000000126267810 */ /* 0x000fc80007ffe0ff */
[----:B0-----:R-:W-:-:S13]  /*18b0*/  ISETP.GE.AND P0, PT, R38, UR5, PT ;  /* 0x0000000526007c0c */ /* 0x001fda000bf06270 */
[----:B------:R-:W-:Y:S05]  /*18c0*/  @!P0 BRA `(.L_x_39) ;  /* 0xffffffec00508947 */ /* 0x000fea000383ffff */
[----:B------:R-:W-:Y:S05]  /*18d0*/  BSYNC.RECONVERGENT B2 ;  /* 0x0000000000027941 */ /* 0x000fea0003800200 */
.L_x_7:
[----:B------:R-:W-:Y:S05]  /*18e0*/  BRA `(.L_x_3) ;  /* 0x0000001000bc7947 */ /* 0x000fea0003800000 */
.L_x_4:
[----:B------:R-:W0:Y:S01]  /*18f0*/  MUFU.RCP64H R11, 100 ;  /* 0x40590000000b7908 */ /* 0x000e220000001800 */
[----:B------:R-:W-:Y:S02]  /*1900*/  IMAD.MOV.U32 R12, RZ, RZ, 0x0 ;  /* 0x00000000ff0c7424 */ /* 0x000fe400078e00ff */
[----:B------:R-:W-:Y:S02]  /*1910*/  IMAD.MOV.U32 R13, RZ, RZ, 0x40590000 ;  /* 0x40590000ff0d7424 */ /* 0x000fe400078e00ff */
[----:B------:R-:W-:-:S06]  /*1920*/  IMAD.MOV.U32 R10, RZ, RZ, 0x1 ;  /* 0x00000001ff0a7424 */ /* 0x000fcc00078e00ff */
        /* <DEDUP_REMOVED lines=19> */
[----:B------:R-:W-:Y:S02]  /*1a60*/  IMAD.MOV.U32 R2, RZ, RZ, R50 ;  /* 0x000000ffff027224 */ /* 0x000fe400078e0032 */
[----:B------:R-:W-:-:S07]  /*1a70*/  IMAD.MOV.U32 R3, RZ, RZ, R51 ;  /* 0x000000ffff037224 */ /* 0x000fce00078e0033 */
.L_x_40:
[----:B------:R-:W-:Y:S01]  /*1a80*/  IMAD.MOV.U32 R6, RZ, RZ, RZ ;  /* 0x000000ffff067224 */ /* 0x000fe200078e00ff */
[----:B------:R-:W-:Y:S01]  /*1a90*/  MOV R14, R16 ;  /* 0x00000010000e7202 */ /* 0x000fe20000000f00 */
[----:B------:R-:W-:Y:S01]  /*1aa0*/  IMAD.MOV.U32 R41, RZ, RZ, R4 ;  /* 0x000000ffff297224 */ /* 0x000fe200078e0004 */
[----:B------:R-:W-:Y:S01]  /*1ab0*/  CS2R R12, SRZ ;  /* 0x00000000000c7805 */ /* 0x000fe2000001ff00 */
[----:B------:R-:W-:-:S07]  /*1ac0*/  IMAD.MOV.U32 R15, RZ, RZ, R17 ;  /* 0x000000ffff0f7224 */ /* 0x000fce00078e0011 */
.L_x_68:
[----:B------:R-:W-:Y:S01]  /*1ad0*/  ISETP.GE.AND P0, PT, R4, 0x1, PT ;  /* 0x000000010400780c */ /* 0x000fe20003f06270 */
[----:B------:R-:W-:Y:S04]  /*1ae0*/  BSSY.RECONVERGENT B1, `(.L_x_41) ;  /* 0x000010b000017945 */ /* 0x000fe80003800200 */
[----:B------:R-:W-:Y:S08]  /*1af0*/  BSSY.RELIABLE B2, `(.L_x_42) ;  /* 0x000001e000027945 */ /* 0x000ff00003800100 */
[----:B------:R-:W-:Y:S05]  /*1b00*/  @P0 BRA `(.L_x_43) ;  /* 0x0000000000180947 */ /* 0x000fea0003800000 */
[----:B------:R-:W0:Y:S01]  /*1b10*/  LDCU UR5, c[0x0][0x398] ;  /* 0x00007300ff0577ac */ /* 0x000e220008000800 */
[----:B------:R-:W-:Y:S01]  /*1b20*/  IMAD.MOV.U32 R40, RZ, RZ, R41 ;  /* 0x000000ffff287224 */ /* 0x000fe200078e0029 */
[----:B0-----:R-:W-:-:S13]  /*1b30*/  ISETP.GE.AND P0, PT, R41, UR5, PT ;  /* 0x0000000529007c0c */ /* 0x001fda000bf06270 */
[----:B------:R-:W-:Y:S05]  /*1b40*/  @P0 BREAK.RELIABLE B2 ;  /* 0x0000000000020942 */ /* 0x000fea0003800100 */
[----:B------:R-:W-:Y:S05]  /*1b50*/  @!P0 BRA `(.L_x_44) ;  /* 0x00000000005c8947 */ /* 0x000fea0003800000 */
[----:B------:R-:W-:Y:S05]  /*1b60*/  BRA `(.L_x_45) ;  /* 0x0000001000087947 */ /* 0x000fea0003800000 */
.L_x_43:
[----:B------:R-:W-:Y:S01]  /*1b70*/  BSSY.RECONVERGENT B3, `(.L_x_46) ;  /* 0x0000010000037945 */ /* 0x000fe20003800200 */
[----:B------:R-:W-:-:S07]  /*1b80*/  IMAD.MOV.U32 R0, RZ, RZ, RZ ;  /* 0x000000ffff007224 */ /* 0x000fce00078e00ff */
.L_x_49:
        /* <DEDUP_REMOVED lines=10> */
.L_x_48:
[----:B------:R-:W-:Y:S05]  /*1c30*/  BSYNC.RECONVERGENT B4 ;  /* 0x0000000000047941 */ /* 0x000fea0003800200 */
.L_x_47:
[----:B------:R-:W-:-:S04]  /*1c40*/  IADD3 R0, PT, PT, R0, 0x1, RZ ;  /* 0x0000000100007810 */ /* 0x000fc80007ffe0ff */
[----:B------:R-:W-:-:S13]  /*1c50*/  ISETP.LT.AND P2, PT, R0, R4, PT ;  /* 0x000000040000720c */ /* 0x000fda0003f41270 */
[----:B------:R-:W-:Y:S05]  /*1c60*/  @P0 BRA P2, `(.L_x_49) ;  /* 0xfffffffc00c80947 */ /* 0x000fea000103ffff */
[----:B------:R-:W-:Y:S05]  /*1c70*/  BSYNC.RECONVERGENT B3 ;  /* 0x0000000000037941 */ /* 0x000fea0003800200 */
.L_x_46:
[----:B------:R-:W0:Y:S02]  /*1c80*/  LDCU UR5, c[0x0][0x398] ;  /* 0x00007300ff0577ac */ /* 0x000e240008000800 */
[----:B0-----:R-:W-:-:S13]  /*1c90*/  ISETP.LT.AND P0, PT, R41, UR5, P0 ;  /* 0x0000000529007c0c */ /* 0x001fda0008701270 */
[----:B------:R-:W-:Y:S05]  /*1ca0*/  @!P0 BREAK.RELIABLE B2 ;  /* 0x0000000000028942 */ /* 0x000fea0003800100 */
[----:B------:R-:W-:Y:S05]  /*1cb0*/  @!P0 BRA `(.L_x_45) ;  /* 0x0000000c00b48947 */ /* 0x000fea0003800000 */
[----:B------:R-:W-:-:S07]  /*1cc0*/  IMAD.MOV.U32 R40, RZ, RZ, R41 ;  /* 0x000000ffff287224 */ /* 0x000fce00078e0029 */
.L_x_44:
[----:B------:R-:W-:Y:S05]  /*1cd0*/  BSYNC.RELIABLE B2 ;  /* 0x0000000000027941 */ /* 0x000fea0003800100 */
.L_x_42:
[----:B------:R-:W0:Y:S02]  /*1ce0*/  LDC.64 R8, c[0x0][0x380] ;  /* 0x0000e000ff087b82 */ /* 0x000e240000000a00 */
[----:B0-----:R-:W-:-:S06]  /*1cf0*/  IMAD.WIDE R8, R40, 0x8, R8 ;  /* 0x0000000828087825 */ /* 0x001fcc00078e0208 */
[----:B------:R-:W2:Y:S02]  /*1d00*/  LDG.E.64.CONSTANT R8, desc[UR6][R8.64] ;  /* 0x0000000608087981 */ /* 0x000ea4000c1e9b00 */
[----:B--2--5:R-:W-:-:S14]  /*1d10*/  DSETP.GEU.AND P0, PT, R8, R22, PT ;  /* 0x000000160800722a */ /* 0x024fdc0003f0e000 */
[----:B------:R-:W-:Y:S05]  /*1d20*/  @P0 BRA `(.L_x_50) ;  /* 0x0000000000100947 */ /* 0x000fea0003800000 */
[----:B------:R-:W-:-:S05]  /*1d30*/  VIADD R40, R40, 0x1 ;  /* 0x0000000128287836 */ /* 0x000fca0000000000 */
[----:B------:R-:W-:-:S13]  /*1d40*/  ISETP.GE.AND P0, PT, R40, UR8, PT ;  /* 0x0000000828007c0c */ /* 0x000fda000bf06270 */
[----:B------:R-:W-:Y:S05]  /*1d50*/  @!P0 BRA `(.L_x_42) ;  /* 0xfffffffc00e08947 */ /* 0x000fea000383ffff */
[----:B------:R-:W-:Y:S05]  /*1d60*/  BRA `(.L_x_45) ;  /* 0x0000000c00887947 */ /* 0x000fea0003800000 */
.L_x_50:
[----:B------:R-:W-:-:S14]  /*1d70*/  DSETP.GE.AND P0, PT, R8, R22, PT ;  /* 0x000000160800722a */ /* 0x000fdc0003f06000 */
[----:B------:R-:W-:Y:S05]  /*1d80*/  @!P0 BRA `(.L_x_45) ;  /* 0x0000000c00808947 */ /* 0x000fea0003800000 */
        /* <DEDUP_REMOVED lines=10> */
.L_x_57:
        /* <DEDUP_REMOVED lines=28> */
.L_x_54:
[----:B------:R-:W-:Y:S05]  /*1ff0*/  BSYNC.RECONVERGENT B4 ;  /* 0x0000000000047941 */ /* 0x000fea0003800200 */
.L_x_53:
        /* <DEDUP_REMOVED lines=29> */
.L_x_56:
[----:B------:R-:W-:Y:S05]  /*21d0*/  BSYNC.RECONVERGENT B4 ;  /* 0x0000000000047941 */ /* 0x000fea0003800200 */
.L_x_55:
[----:B------:R-:W-:Y:S01]  /*21e0*/  DSETP.GT.AND P0, PT, R48, R38, PT ;  /* 0x000000263000722a */ /* 0x000fe20003f04000 */
[CC--:B------:R-:W-:Y:S02]  /*21f0*/  ISETP.LT.AND P3, PT, R42.reuse, R5.reuse, PT ;  /* 0x000000052a00720c */ /* 0x0c0fe40003f61270 */
[----:B------:R-:W-:-:S11]  /*2200*/  ISETP.GE.AND P2, PT, R42, R5, PT ;  /* 0x000000052a00720c */ /* 0x000fd60003f46270 */
[----:B------:R-:W-:Y:S05]  /*2210*/  @!P0 BRA P3, `(.L_x_57) ;  /* 0xfffffffc00048947 */ /* 0x000fea000183ffff */
.L_x_52:
[----:B------:R-:W-:Y:S05]  /*2220*/  BSYNC.RECONVERGENT B2 ;  /* 0x0000000000027941 */ /* 0x000fea0003800200 */
.L_x_51:
        /* <DEDUP_REMOVED lines=9> */
[----:B------:R-:W-:Y:S01]  /*22c0*/  MOV R42, RZ ;  /* 0x000000ff002a7202 */ /* 0x000fe20000000f00 */
[----:B------:R-:W-:Y:S02]  /*22d0*/  IMAD.MOV.U32 R38, RZ, RZ, R2 ;  /* 0x000000ffff267224 */ /* 0x000fe400078e0002 */
[----:B------:R-:W-:-:S07]  /*22e0*/  IMAD.MOV.U32 R39, RZ, RZ, R3 ;  /* 0x000000ffff277224 */ /* 0x000fce00078e0003 */
.L_x_63:
[----:B------:R-:W0:Y:S01]  /*22f0*/  MUFU.RCP64H R29, 100 ;  /* 0x40590000001d7908 */ /* 0x000e220000001800 */
[----:B------:R-:W-:Y:S01]  /*2300*/  IMAD.MOV.U32 R30, RZ, RZ, 0x0 ;  /* 0x00000000ff1e7424 */ /* 0x000fe200078e00ff */
[----:B------:R-:W-:Y:S01]  /*2310*/  MOV R28, 0x1 ;  /* 0x00000001001c7802 */ /* 0x000fe20000000f00 */
[----:B------:R-:W-:Y:S01]  /*2320*/  IMAD.MOV.U32 R31, RZ, RZ, 0x40590000 ;  /* 0x40590000ff1f7424 */ /* 0x000fe200078e00ff */
[----:B------:R-:W-:Y:S01]  /*2330*/  DADD R8, -R38, R16 ;  /* 0x0000000026087229 */ /* 0x000fe20000000110 */
[----:B------:R-:W-:Y:S01]  /*2340*/  BSSY.RECONVERGENT B2, `(.L_x_58) ;  /* 0x0000019000027945 */ /* 0x000fe20003800200 */
[----:B------:R-:W-:Y:S02]  /*2350*/  VIADD R41, R40, 0x1 ;  /* 0x0000000128297836 */ /* 0x000fe40000000000 */
[----:B------:R-:W-:-:S04]  /*2360*/  VIADD R12, R12, 0x1 ;  /* 0x000000010c0c7836 */ /* 0x000fc80000000000 */
        /* <DEDUP_REMOVED lines=20> */
[----:B------:R-:W-:Y:S01]  /*24b0*/  MOV R16, R50 ;  /* 0x0000003200107202 */ /* 0x000fe20000000f00 */
[----:B------:R-:W-:-:S07]  /*24c0*/  IMAD.MOV.U32 R17, RZ, RZ, R51 ;  /* 0x000000ffff117224 */ /* 0x000fce00078e0033 */
.L_x_59:
[----:B------:R-:W-:Y:S05]  /*24d0*/  BSYNC.RECONVERGENT B2 ;  /* 0x0000000000027941 */ /* 0x000fea0003800200 */
.L_x_58:
[----:B------:R-:W0:Y:S02]  /*24e0*/  LDC.64 R8, c[0x0][0x380] ;  /* 0x0000e000ff087b82 */ /* 0x000e240000000a00 */
[----:B0-----:R-:W-:-:S06]  /*24f0*/  IMAD.WIDE R8, R40, 0x8, R8 ;  /* 0x0000000828087825 */ /* 0x001fcc00078e0208 */
[----:B------:R-:W2:Y:S02]  /*2500*/  LDG.E.64.CONSTANT R8, desc[UR6][R8.64+0x8] ;  /* 0x0000080608087981 */ /* 0x000ea4000c1e9b00 */
[----:B--2---:R-:W-:-:S14]  /*2510*/  DSETP.GE.AND P0, PT, R8, R20, PT ;  /* 0x000000140800722a */ /* 0x004fdc0003f06000 */
[----:B------:R-:W-:Y:S05]  /*2520*/  @P0 BRA `(.L_x_60) ;  /* 0x0000000000980947 */ /* 0x000fea0003800000 */
[----:B------:R-:W0:Y:S01]  /*2530*/  MUFU.RCP64H R29, 100 ;  /* 0x40590000001d7908 */ /* 0x000e220000001800 */
[----:B------:R-:W-:Y:S01]  /*2540*/  IMAD.MOV.U32 R30, RZ, RZ, 0x0 ;  /* 0x00000000ff1e7424 */ /* 0x000fe200078e00ff */
[----:B------:R-:W-:Y:S01]  /*2550*/  DMUL R8, R18, R38 ;  /* 0x0000002612087228 */ /* 0x000fe20000000000 */
[----:B------:R-:W-:Y:S01]  /*2560*/  IMAD.MOV.U32 R31, RZ, RZ, 0x40590000 ;  /* 0x40590000ff1f7424 */ /* 0x000fe200078e00ff */
[----:B------:R-:W-:Y:S01]  /*2570*/  BSSY.RECONVERGENT B2, `(.L_x_61) ;  /* 0x0000019000027945 */ /* 0x000fe20003800200 */
[----:B------:R-:W-:Y:S02]  /*2580*/  IMAD.MOV.U32 R28, RZ, RZ, 0x1 ;  /* 0x00000001ff1c7424 */ /* 0x000fe400078e00ff */
[----:B------:R-:W-:-:S03]  /*2590*/  VIADD R42, R42, 0x1 ;  /* 0x000000012a2a7836 */ /* 0x000fc60000000000 */
[----:B------:R-:W-:Y:S02]  /*25a0*/  DMUL R8, R8, 100 ;  /* 0x4059000008087828 */ /* 0x000fe40000000000 */
[----:B0-----:R-:W-:-:S08]  /*25b0*/  DFMA R10, R28, -R30, 1 ;  /* 0x3ff000001c0a742b */ /* 0x001fd0000000081e */
[----:B------:R-:W-:Y:S01]  /*25c0*/  DFMA R32, R10, R10, R10 ;  /* 0x0000000a0a20722b */ /* 0x000fe2000000000a */
[----:B------:R-:W-:Y:S01]  /*25d0*/  MOV R11, 0x3fe00000 ;  /* 0x3fe00000000b7802 */ /* 0x000fe20000000f00 */
[----:B------:R-:W-:-:S03]  /*25e0*/  IMAD.MOV.U32 R10, RZ, RZ, RZ ;  /* 0x000000ffff0a7224 */ /* 0x000fc600078e00ff */
[----:B------:R-:W-:-:S03]  /*25f0*/  LOP3.LUT R11, R11, 0x80000000, R9, 0xb8, !PT ;  /* 0x800000000b0b7812 */ /* 0x000fc600078eb809 */
[----:B------:R-:W-:-:S03]  /*2600*/  DFMA R32, R28, R32, R28 ;  /* 0x000000201c20722b */ /* 0x000fc6000000001c */
[----:B------:R-:W-:-:S05]  /*2610*/  DADD.RZ R8, R8, R10 ;  /* 0x0000000008087229 */ /* 0x000fca000000c00a */
[C---:B------:R-:W-:Y:S01]  /*2620*/  DFMA R30, R32.reuse, -R30, 1 ;  /* 0x3ff00000201e742b */ /* 0x040fe2000000081e */
[----:B------:R-:W0:Y:S07]  /*2630*/  FRND.F64.TRUNC R28, R8 ;  /* 0x00000008001c7313 */ /* 0x000e2e000030d800 */
        /* <DEDUP_REMOVED lines=12> */
.L_x_62:
[----:B------:R-:W-:Y:S05]  /*2700*/  BSYNC.RECONVERGENT B2 ;  /* 0x0000000000027941 */ /* 0x000fea0003800200 */
.L_x_61:
[----:B------:R-:W0:Y:S02]  /*2710*/  LDCU UR5, c[0x0][0x398] ;  /* 0x00007300ff0577ac */ /* 0x000e240008000800 */
[----:B0-----:R-:W-:-:S06]  /*2720*/  UIADD3 UR5, UPT, UPT, UR5, -0x1, URZ ;  /* 0xffffffff05057890 */ /* 0x001fcc000fffe0ff */
[----:B------:R-:W-:-:S04]  /*2730*/  ISETP.GE.AND P0, PT, R41, UR5, PT ;  /* 0x0000000529007c0c */ /* 0x000fc8000bf06270 */
[----:B------:R-:W-:-:S13]  /*2740*/  ISETP.GE.OR P0, PT, R42, R5, P0 ;  /* 0x000000052a00720c */ /* 0x000fda0000706670 */
[----:B------:R-:W-:-:S14]  /*2750*/  DSETP.GT.OR P0, PT, R38, R16, P0 ;  /* 0x000000102600722a */ /* 0x000fdc0000704400 */
[----:B------:R-:W-:Y:S05]  /*2760*/  @P0 BRA `(.L_x_45) ;  /* 0x0000000400080947 */ /* 0x000fea0003800000 */
[----:B------:R-:W-:Y:S01]  /*2770*/  MOV R40, R41 ;  /* 0x0000002900287202 */ /* 0x000fe20000000f00 */
[----:B------:R-:W-:Y:S06]  /*2780*/  BRA `(.L_x_63) ;  /* 0xfffffff800d87947 */ /* 0x000fec000383ffff */
.L_x_60:
        /* <DEDUP_REMOVED lines=26> */
.L_x_65:
[----:B------:R-:W-:Y:S05]  /*2930*/  BSYNC.RECONVERGENT B2 ;  /* 0x0000000000027941 */ /* 0x000fea0003800200 */
.L_x_64:
[----:B------:R-:W0:Y:S01]  /*2940*/  MUFU.RCP64H R11, 100 ;  /* 0x40590000000b7908 */ /* 0x000e220000001800 */
[----:B------:R-:W-:Y:S01]  /*2950*/  IMAD.MOV.U32 R28, RZ, RZ, 0x0 ;  /* 0x00000000ff1c7424 */ /* 0x000fe200078e00ff */
[----:B------:R-:W-:Y:S01]  /*2960*/  DADD R50, R16, R50 ;  /* 0x0000000010327229 */ /* 0x000fe20000000032 */
        /* <DEDUP_REMOVED lines=25> */
.L_x_67:
[----:B------:R-:W-:Y:S05]  /*2b00*/  BSYNC.RECONVERGENT B2 ;  /* 0x0000000000027941 */ /* 0x000fea0003800200 */
.L_x_66:
[----:B------:R-:W-:Y:S01]  /*2b10*/  DSETP.MAX.AND P0, P2, R14, R16, PT ;  /* 0x000000100e00722a */ /* 0x000fe20003a0f000 */
[----:B------:R-:W-:Y:S01]  /*2b20*/  IMAD.MOV.U32 R0, RZ, RZ, R15 ;  /* 0x000000ffff007224 */ /* 0x000fe200078e000f */
[----:B------:R-:W-:Y:S01]  /*2b30*/  IADD3 R6, PT, PT, R6, 0x1, RZ ;  /* 0x0000000106067810 */ /* 0x000fe20007ffe0ff */
[----:B------:R-:W-:Y:S02]  /*2b40*/  IMAD.MOV.U32 R11, RZ, RZ, R17 ;  /* 0x000000ffff0b7224 */ /* 0x000fe400078e0011 */
[----:B------:R-:W-:-:S03]  /*2b50*/  IMAD.MOV.U32 R9, RZ, RZ, R16 ;  /* 0x000000ffff097224 */ /* 0x000fc600078e0010 */
[----:B------:R-:W-:Y:S02]  /*2b60*/  FSEL R15, R0, R11, P0 ;  /* 0x0000000b000f7208 */ /* 0x000fe40000000000 */
[----:B------:R-:W-:-:S04]  /*2b70*/  SEL R14, R14, R9, P0 ;  /* 0x000000090e0e7207 */ /* 0x000fc80000000000 */
[----:B------:R-:W-:-:S07]  /*2b80*/  @P2 LOP3.LUT R15, R11, 0x80000, RZ, 0xfc, !PT ;  /* 0x000800000b0f2812 */ /* 0x000fce00078efcff */
.L_x_45:
[----:B------:R-:W-:Y:S05]  /*2b90*/  BSYNC.RECONVERGENT B1 ;  /* 0x0000000000017941 */ /* 0x000fea0003800200 */
.L_x_41:
[----:B------:R-:W0:Y:S01]  /*2ba0*/  LDCU UR5, c[0x0][0x398] ;  /* 0x00007300ff0577ac */ /* 0x000e220008000800 */
[----:B------:R-:W-:-:S05]  /*2bb0*/  VIADD R41, R41, 0x1 ;  /* 0x0000000129297836 */ /* 0x000fca0000000000 */
[----:B0-----:R-:W-:-:S13]  /*2bc0*/  ISETP.GE.AND P0, PT, R41, UR5, PT ;  /* 0x0000000529007c0c */ /* 0x001fda000bf06270 */
[----:B------:R-:W-:Y:S05]  /*2bd0*/  @!P0 BRA `(.L_x_68) ;  /* 0xffffffec00bc8947 */ /* 0x000fea000383ffff */
.L_x_3:
[----:B------:R-:W-:Y:S05]  /*2be0*/  BSYNC.RECONVERGENT B0 ;  /* 0x0000000000007941 */ /* 0x000fea0003800200 */
.L_x_2:
[----:B------:R-:W0:Y:S01]  /*2bf0*/  MUFU.RCP64H R9, 100 ;  /* 0x4059000000097908 */ /* 0x000e220000001800 */
[----:B------:R-:W-:Y:S01]  /*2c00*/  IMAD.MOV.U32 R10, RZ, RZ, 0x0 ;  /* 0x00000000ff0a7424 */ /* 0x000fe200078e00ff */
[----:B------:R-:W-:Y:S01]  /*2c10*/  MOV R8, 0x1 ;  /* 0x0000000100087802 */ /* 0x000fe20000000f00 */
[----:B------:R-:W-:Y:S01]  /*2c20*/  IMAD.MOV.U32 R11, RZ, RZ, 0x40590000 ;  /* 0x40590000ff0b7424 */ /* 0x000fe200078e00ff */
[----:B------:R-:W-:Y:S01]  /*2c30*/  DMUL R2, R16, 100 ;  /* 0x4059000010027828 */ /* 0x000fe20000000000 */
[----:B------:R-:W-:Y:S04]  /*2c40*/  BSSY.RECONVERGENT B0, `(.L_x_69) ;  /* 0x0000014000007945 */ /* 0x000fe80003800200 */
[----:B0-----:R-:W-:-:S08]  /*2c50*/  DFMA R4, R8, -R10, 1 ;  /* 0x3ff000000804742b */ /* 0x001fd0000000080a */
[----:B-----5:R-:W-:Y:S01]  /*2c60*/  DFMA R18, R4, R4, R4 ;  /* 0x000000040412722b */ /* 0x020fe20000000004 */
        /* <DEDUP_REMOVED lines=17> */
.L_x_70:
[----:B------:R-:W-:Y:S05]  /*2d80*/  BSYNC.RECONVERGENT B0 ;  /* 0x0000000000007941 */ /* 0x000fea0003800200 */
.L_x_69:
[----:B------:R-:W0:Y:S01]  /*2d90*/  MUFU.RCP64H R9, 100 ;  /* 0x4059000000097908 */ /* 0x000e220000001800 */
[----:B------:R-:W-:Y:S01]  /*2da0*/  IMAD.MOV.U32 R10, RZ, RZ, 0x0 ;  /* 0x00000000ff0a7424 */ /* 0x000fe200078e00ff */
[----:B------:R-:W-:Y:S01]  /*2db0*/  MOV R8, 0x1 ;  /* 0x0000000100087802 */ /* 0x000fe20000000f00 */
[----:B------:R-:W-:Y:S01]  /*2dc0*/  IMAD.MOV.U32 R11, RZ, RZ, 0x40590000 ;  /* 0x40590000ff0b7424 */ /* 0x000fe200078e00ff */
[----:B------:R-:W-:Y:S01]  /*2dd0*/  DMUL R2, R14, 100 ;  /* 0x405900000e027828 */ /* 0x000fe20000000000 */
[----:B------:R-:W1:Y:S01]  /*2de0*/  S2R R0, SR_TID.X ;  /* 0x0000000000007919 */ /* 0x000e620000002100 */
[----:B------:R-:W1:Y:S01]  /*2df0*/  S2UR UR5, SR_CTAID.X ;  /* 0x00000000000579c3 */ /* 0x000e620000002500 */
[----:B------:R-:W-:Y:S07]  /*2e00*/  BSSY.RECONVERGENT B0, `(.L_x_71) ;  /* 0x000001b000007945 */ /* 0x000fee0003800200 */
[----:B------:R-:W1:Y:S01]  /*2e10*/  LDC R19, c[0x0][0x360] ;  /* 0x0000d800ff137b82 */ /* 0x000e620000000800 */
[----:B0-----:R-:W-:-:S08]  /*2e20*/  DFMA R4, R8, -R10, 1 ;  /* 0x3ff000000804742b */ /* 0x001fd0000000080a */
[----:B------:R-:W-:Y:S01]  /*2e30*/  DFMA R14, R4, R4, R4 ;  /* 0x00000004040e722b */ /* 0x000fe20000000004 */
[----:B------:R-:W-:Y:S02]  /*2e40*/  IMAD.MOV.U32 R5, RZ, RZ, 0x3fe00000 ;  /* 0x3fe00000ff057424 */ /* 0x000fe400078e00ff */
[----:B------:R-:W-:-:S03]  /*2e50*/  IMAD.MOV.U32 R4, RZ, RZ, RZ ;  /* 0x000000ffff047224 */ /* 0x000fc600078e00ff */
[----:B------:R-:W-:Y:S02]  /*2e60*/  LOP3.LUT R5, R5, 0x80000000, R3, 0xb8, !PT ;  /* 0x8000000005057812 */ /* 0x000fe400078eb803 */
[----:B------:R-:W-:-:S04]  /*2e70*/  DFMA R14, R8, R14, R8 ;  /* 0x0000000e080e722b */ /* 0x000fc80000000008 */
[----:B------:R-:W-:Y:S01]  /*2e80*/  DADD.RZ R8, R2, R4 ;  /* 0x0000000002087229 */ /* 0x000fe2000000c004 */
[----:B-1----:R-:W-:Y:S01]  /*2e90*/  IMAD R19, R19, UR5, R0 ;  /* 0x0000000513137c24 */ /* 0x002fe2000f8e0200 */
[----:B------:R-:W0:Y:S02]  /*2ea0*/  LDC.64 R2, c[0x0][0x390] ;  /* 0x0000e400ff027b82 */ /* 0x000e240000000a00 */
[C---:B------:R-:W-:Y:S02]  /*2eb0*/  DFMA R10, R14.reuse, -R10, 1 ;  /* 0x3ff000000e0a742b */ /* 0x040fe4000000080a */
[----:B------:R-:W1:Y:S06]  /*2ec0*/  FRND.F64.TRUNC R28, R8 ;  /* 0x00000008001c7313 */ /* 0x000e6c000030d800 */
[----:B------:R-:W-:-:S08]  /*2ed0*/  DFMA R14, R14, R10, R14 ;  /* 0x0000000a0e0e722b */ /* 0x000fd0000000000e */
[----:B-1----:R-:W-:Y:S01]  /*2ee0*/  DMUL R4, R14, R28 ;  /* 0x0000001c0e047228 */ /* 0x002fe20000000000 */
[----:B------:R-:W-:Y:S01]  /*2ef0*/  FSETP.GEU.AND P1, PT, |R29|, 6.5827683646048100446e-37, PT ;  /* 0x036000001d00780b */ /* 0x000fe20003f2e200 */
[----:B0-----:R-:W-:-:S06]  /*2f00*/  IMAD.WIDE R2, R19, 0x30, R2 ;  /* 0x0000003013027825 */ /* 0x001fcc00078e0202 */
[----:B------:R-:W-:Y:S01]  /*2f10*/  DFMA R10, R4, -100, R28 ;  /* 0xc0590000040a782b */ /* 0x000fe2000000001c */
[----:B------:R0:W-:Y:S07]  /*2f20*/  STG.E.64 desc[UR6][R2.64], R50 ;  /* 0x0000003202007986 */ /* 0x0001ee000c101b06 */
[----:B------:R-:W-:-:S10]  /*2f30*/  DFMA R4, R14, R10, R4 ;  /* 0x0000000a0e04722b */ /* 0x000fd40000000004 */
[----:B------:R-:W-:-:S05]  /*2f40*/  FFMA R0, RZ, 3.390625, R5 ;  /* 0x40590000ff007823 */ /* 0x000fca0000000005 */
[----:B------:R-:W-:-:S13]  /*2f50*/  FSETP.GT.AND P0, PT, |R0|, 1.469367938527859385e-39, PT ;  /* 0x001000000000780b */ /* 0x000fda0003f04200 */
[----:B0-----:R-:W-:Y:S05]  /*2f60*/  @P0 BRA P1, `(.L_x_72) ;  /* 0x0000000000100947 */ /* 0x001fea0000800000 */
[----:B------:R-:W-:-:S07]  /*2f70*/  MOV R0, 0x2f90 ;  /* 0x00002f9000007802 */ /* 0x000fce0000000f00 */
[----:B------:R-:W-:Y:S05]  /*2f80*/  CALL.REL.NOINC `($__internal_0_$__cuda_sm20_div_rn_f64_full) ;  /* 0x0000000000b47944 */ /* 0x000fea0003c00000 */
[----:B------:R-:W-:Y:S02]  /*2f90*/  IMAD.MOV.U32 R4, RZ, RZ, R50 ;  /* 0x000000ffff047224 */ /* 0x000fe400078e0032 */
[----:B------:R-:W-:-:S07]  /*2fa0*/  IMAD.MOV.U32 R5, RZ, RZ, R51 ;  /* 0x000000ffff057224 */ /* 0x000fce00078e0033 */
.L_x_72:
[----:B------:R-:W-:Y:S05]  /*2fb0*/  BSYNC.RECONVERGENT B0 ;  /* 0x0000000000007941 */ /* 0x000fea0003800200 */
.L_x_71:
[----:B------:R-:W0:Y:S01]  /*2fc0*/  MUFU.RCP64H R11, 100 ;  /* 0x40590000000b7908 */ /* 0x000e220000001800 */
[----:B------:R-:W-:Y:S01]  /*2fd0*/  MOV R14, 0x0 ;  /* 0x00000000000e7802 */ /* 0x000fe20000000f00 */
[----:B------:R-:W-:Y:S01]  /*2fe0*/  IMAD.MOV.U32 R15, RZ, RZ, 0x40590000 ;  /* 0x40590000ff0f7424 */ /* 0x000fe200078e00ff */
[----:B------:R-:W-:Y:S01]  /*2ff0*/  DADD R16, -R26, R16 ;  /* 0x000000001a107229 */ /* 0x000fe20000000110 */
[----:B------:R-:W-:Y:S01]  /*3000*/  IMAD.MOV.U32 R10, RZ, RZ, 0x1 ;  /* 0x00000001ff0a7424 */ /* 0x000fe200078e00ff */
[----:B------:R1:W-:Y:S01]  /*3010*/  STG.E.64 desc[UR6][R2.64+0x8], R4 ;  /* 0x0000080402007986 */ /* 0x0003e2000c101b06 */
[----:B------:R-:W-:Y:S03]  /*3020*/  BSSY.RECONVERGENT B0, `(.L_x_73) ;  /* 0x0000017000007945 */ /* 0x000fe60003800200 */
[----:B------:R1:W-:Y:S02]  /*3030*/  STG.E.64 desc[UR6][R2.64+0x10], R12 ;  /* 0x0000100c02007986 */ /* 0x0003e4000c101b06 */
[----:B------:R-:W-:-:S02]  /*3040*/  DMUL R16, R16, 100 ;  /* 0x4059000010107828 */ /* 0x000fc40000000000 */
[----:B------:R1:W-:Y:S01]  /*3050*/  STG.E desc[UR6][R2.64+0x18], R6 ;  /* 0x0000180602007986 */ /* 0x0003e2000c101906 */
        /* <DEDUP_REMOVED lines=16> */
[----:B-1----:R-:W-:Y:S05]  /*3160*/  @P0 BRA P1, `(.L_x_74) ;  /* 0x0000000000080947 */ /* 0x002fea0000800000 */
[----:B------:R-:W-:-:S07]  /*3170*/  MOV R0, 0x3190 ;  /* 0x0000319000007802 */ /* 0x000fce0000000f00 */
[----:B------:R-:W-:Y:S05]  /*3180*/  CALL.REL.NOINC `($__internal_0_$__cuda_sm20_div_rn_f64_full) ;  /* 0x0000000000347944 */ /* 0x000fea0003c00000 */
.L_x_74:
[----:B------:R-:W-:Y:S05]  /*3190*/  BSYNC.RECONVERGENT B0 ;  /* 0x0000000000007941 */ /* 0x000fea0003800200 */
.L_x_73:
[----:B------:R-:W-:Y:S01]  /*31a0*/  STG.E.64 desc[UR6][R2.64+0x20], R50 ;  /* 0x0000203202007986 */ /* 0x000fe2000c101b06 */
[----:B------:R-:W-:Y:S05]  /*31b0*/  EXIT ;  /* 0x000000000000794d */ /* 0x000fea0003800000 */
.L_x_28:
[----:B------:R-:W0:Y:S01]  /*31c0*/  S2R R0, SR_TID.X ;  /* 0x0000000000007919 */ /* 0x000e220000002100 */
[----:B------:R-:W0:Y:S01]  /*31d0*/  S2UR UR5, SR_CTAID.X ;  /* 0x00000000000579c3 */ /* 0x000e220000002500 */
[----:B------:R-:W-:Y:S01]  /*31e0*/  MOV R4, 0x0 ;  /* 0x0000000000047802 */ /* 0x000fe20000000f00 */
[----:B------:R-:W-:-:S06]  /*31f0*/  IMAD.MOV.U32 R5, RZ, RZ, -0x40100000 ;  /* 0xbff00000ff057424 */ /* 0x000fcc00078e00ff */
[----:B------:R-:W0:Y:S08]  /*3200*/  LDC R7, c[0x0][0x360] ;  /* 0x0000d800ff077b82 */ /* 0x000e300000000800 */
[----:B------:R-:W1:Y:S01]  /*3210*/  LDC.64 R2, c[0x0][0x390] ;  /* 0x0000e400ff027b82 */ /* 0x000e620000000a00 */
[----:B0-----:R-:W-:-:S04]  /*3220*/  IMAD R7, R7, UR5, R0 ;  /* 0x0000000507077c24 */ /* 0x001fc8000f8e0200 */
[----:B-1----:R-:W-:-:S05]  /*3230*/  IMAD.WIDE R2, R7, 0x30, R2 ;  /* 0x0000003007027825 */ /* 0x002fca00078e0202 */
[----:B------:R-:W-:Y:S01]  /*3240*/  STG.E.64 desc[UR6][R2.64+0x20], R4 ;  /* 0x0000200402007986 */ /* 0x000fe2000c101b06 */
[----:B------:R-:W-:Y:S05]  /*3250*/  EXIT ;  /* 0x000000000000794d */ /* 0x000fea0003800000 */
        .weak           $__internal_0_$__cuda_sm20_div_rn_f64_full
        .type           $__internal_0_$__cuda_sm20_div_rn_f64_full,@function
        .size           $__internal_0_$__cuda_sm20_div_rn_f64_full,(.L_x_81 - $__internal_0_$__cuda_sm20_div_rn_f64_full)
$__internal_0_$__cuda_sm20_div_rn_f64_full:
[----:B------:R-:W-:Y:S01]  /*3260*/  FSETP.GEU.AND P3, PT, |R29|, 1.469367938527859385e-39, PT ;  /* 0x001000001d00780b */ /* 0x000fe20003f6e200 */
[----:B------:R-:W-:Y:S01]  /*3270*/  IMAD.U32 R30, RZ, RZ, UR4 ;  /* 0x00000004ff1e7e24 */ /* 0x000fe2000f8e00ff */
[C---:B------:R-:W-:Y:S01]  /*3280*/  FSETP.GEU.AND P0, PT, |R7|.reuse, 1.469367938527859385e-39, PT ;  /* 0x001000000700780b */ /* 0x040fe20003f0e200 */
[----:B------:R-:W-:Y:S01]  /*3290*/  IMAD.U32 R32, RZ, RZ, UR4 ;  /* 0x00000004ff207e24 */ /* 0x000fe2000f8e00ff */
[----:B------:R-:W-:Y:S01]  /*32a0*/  LOP3.LUT R8, R7, 0x800fffff, RZ, 0xc0, !PT ;  /* 0x800fffff07087812 */ /* 0x000fe200078ec0ff */
[----:B------:R-:W-:Y:S01]  /*32b0*/  IMAD.MOV.U32 R34, RZ, RZ, R28 ;  /* 0x000000ffff227224 */ /* 0x000fe200078e001c */
[----:B------:R-:W-:Y:S01]  /*32c0*/  MOV R31, R7 ;  /* 0x00000007001f7202 */ /* 0x000fe20000000f00 */
[----:B------:R-:W-:Y:S01]  /*32d0*/  BSSY.RECONVERGENT B3, `(.L_x_75) ;  /* 0x0000052000037945 */ /* 0x000fe20003800200 */
[----:B------:R-:W-:Y:S02]  /*32e0*/  LOP3.LUT R33, R8, 0x3ff00000, RZ, 0xfc, !PT ;  /* 0x3ff0000008217812 */ /* 0x000fe400078efcff */
[----:B------:R-:W-:-:S02]  /*32f0*/  LOP3.LUT R8, R29, 0x7ff00000, RZ, 0xc0, !PT ;  /* 0x7ff000001d087812 */ /* 0x000fc400078ec0ff */
[----:B------:R-:W-:Y:S01]  /*3300*/  LOP3.LUT R11, R7, 0x7ff00000, RZ, 0xc0, !PT ;  /* 0x7ff00000070b7812 */ /* 0x000fe200078ec0ff */
[----:B------:R-:W-:Y:S01]  /*3310*/  @!P3 IMAD.MOV.U32 R50, RZ, RZ, RZ ;  /* 0x000000ffff32b224 */ /* 0x000fe200078e00ff */
[----:B------:R-:W-:Y:S01]  /*3320*/  @!P3 LOP3.LUT R9, R31, 0x7ff00000, RZ, 0xc0, !PT ;  /* 0x7ff000001f09b812 */ /* 0x000fe200078ec0ff */
[----:B------:R-:W-:Y:S01]  /*3330*/  @!P0 DMUL R32, R30, 8.98846567431157953865e+307 ;  /* 0x7fe000001e208828 */ /* 0x000fe20000000000 */
[C---:B------:R-:W-:Y:S02]  /*3340*/  ISETP.GE.U32.AND P2, PT, R8.reuse, R11, PT ;  /* 0x0000000b0800720c */ /* 0x040fe40003f46070 */
[----:B------:R-:W-:Y:S01]  /*3350*/  @!P3 ISETP.GE.U32.AND P4, PT, R8, R9, PT ;  /* 0x000000090800b20c */ /* 0x000fe20003f86070 */
[----:B------:R-:W-:Y:S01]  /*3360*/  IMAD.MOV.U32 R9, RZ, RZ, 0x1ca00000 ;  /* 0x1ca00000ff097424 */ /* 0x000fe200078e00ff */
[----:B------:R-:W-:Y:S01]  /*3370*/  MOV R36, 0x1 ;  /* 0x0000000100247802 */ /* 0x000fe20000000f00 */
[----:B------:R-:W0:Y:S03]  /*3380*/  MUFU.RCP64H R37, R33 ;  /* 0x0000002100257308 */ /* 0x000e260000001800 */
[----:B------:R-:W-:-:S02]  /*3390*/  @!P3 SEL R47, R9, 0x63400000, !P4 ;  /* 0x63400000092fb807 */ /* 0x000fc40006000000 */
[----:B------:R-:W-:Y:S02]  /*33a0*/  SEL R35, R9, 0x63400000, !P2 ;  /* 0x6340000009237807 */ /* 0x000fe40005000000 */
[--C-:B------:R-:W-:Y:S02]  /*33b0*/  @!P3 LOP3.LUT R10, R47, 0x80000000, R29.reuse, 0xf8, !PT ;  /* 0x800000002f0ab812 */ /* 0x100fe400078ef81d */
[----:B------:R-:W-:Y:S02]  /*33c0*/  LOP3.LUT R35, R35, 0x800fffff, R29, 0xf8, !PT ;  /* 0x800fffff23237812 */ /* 0x000fe400078ef81d */
[----:B------:R-:W-:Y:S01]  /*33d0*/  @!P3 LOP3.LUT R51, R10, 0x100000, RZ, 0xfc, !PT ;  /* 0x001000000a33b812 */ /* 0x000fe200078efcff */
[----:B------:R-:W-:Y:S01]  /*33e0*/  IMAD.MOV.U32 R10, RZ, RZ, R8 ;  /* 0x000000ffff0a7224 */ /* 0x000fe200078e0008 */
[----:B------:R-:W-:-:S04]  /*33f0*/  @!P0 LOP3.LUT R11, R33, 0x7ff00000, RZ, 0xc0, !PT ;  /* 0x7ff00000210b8812 */ /* 0x000fc800078ec0ff */
[----:B------:R-:W-:Y:S02]  /*3400*/  @!P3 DFMA R34, R34, 2, -R50 ;  /* 0x400000002222b82b */ /* 0x000fe40000000832 */
[----:B0-----:R-:W-:-:S08]  /*3410*/  DFMA R50, R36, -R32, 1 ;  /* 0x3ff000002432742b */ /* 0x001fd00000000820 */
[----:B------:R-:W-:Y:S01]  /*3420*/  DFMA R50, R50, R50, R50 ;  /* 0x000000323232722b */ /* 0x000fe20000000032 */
[----:B------:R-:W-:-:S05]  /*3430*/  @!P3 LOP3.LUT R10, R35, 0x7ff00000, RZ, 0xc0, !PT ;  /* 0x7ff00000230ab812 */ /* 0x000fca00078ec0ff */
[----:B------:R-:W-:Y:S02]  /*3440*/  VIADD R44, R10, 0xffffffff ;  /* 0xffffffff0a2c7836 */ /* 0x000fe40000000000 */
[----:B------:R-:W-:-:S03]  /*3450*/  DFMA R36, R36, R50, R36 ;  /* 0x000000322424722b */ /* 0x000fc60000000024 */
[----:B------:R-:W-:Y:S01]  /*3460*/  ISETP.GT.U32.AND P0, PT, R44, 0x7feffffe, PT ;  /* 0x7feffffe2c00780c */ /* 0x000fe20003f04070 */
[----:B------:R-:W-:-:S04]  /*3470*/  VIADD R44, R11, 0xffffffff ;  /* 0xffffffff0b2c7836 */ /* 0x000fc80000000000 */
[----:B------:R-:W-:Y:S01]  /*3480*/  DFMA R52, R36, -R32, 1 ;  /* 0x3ff000002434742b */ /* 0x000fe20000000820 */
[----:B------:R-:W-:-:S07]  /*3490*/  ISETP.GT.U32.OR P0, PT, R44, 0x7feffffe, P0 ;  /* 0x7feffffe2c00780c */ /* 0x000fce0000704470 */
[----:B------:R-:W-:-:S08]  /*34a0*/  DFMA R52, R36, R52, R36 ;  /* 0x000000342434722b */ /* 0x000fd00000000024 */
[----:B------:R-:W-:-:S08]  /*34b0*/  DMUL R50, R52, R34 ;  /* 0x0000002234327228 */ /* 0x000fd00000000000 */
[----:B------:R-:W-:-:S08]  /*34c0*/  DFMA R36, R50, -R32, R34 ;  /* 0x800000203224722b */ /* 0x000fd00000000022 */
[----:B------:R-:W-:Y:S01]  /*34d0*/  DFMA R36, R52, R36, R50 ;  /* 0x000000243424722b */ /* 0x000fe20000000032 */
[----:B------:R-:W-:Y:S10]  /*34e0*/  @P0 BRA `(.L_x_76) ;  /* 0x00000000006c0947 */ /* 0x000ff40003800000 */
[----:B------:R-:W-:Y:S01]  /*34f0*/  LOP3.LUT R11, R31, 0x7ff00000, RZ, 0xc0, !PT ;  /* 0x7ff000001f0b7812 */ /* 0x000fe200078ec0ff */
[----:B------:R-:W-:-:S03]  /*3500*/  IMAD.MOV.U32 R10, RZ, RZ, RZ ;  /* 0x000000ffff0a7224 */ /* 0x000fc600078e00ff */
[CC--:B------:R-:W-:Y:S02]  /*3510*/  ISETP.GE.U32.AND P0, PT, R8.reuse, R11.reuse, PT ;  /* 0x0000000b0800720c */ /* 0x0c0fe40003f06070 */
[----:B------:R-:W-:Y:S02]  /*3520*/  VIADDMNMX R8, R8, -R11, 0xb9600000, !PT ;  /* 0xb960000008087446 */ /* 0x000fe4000780090b */
[----:B------:R-:W-:Y:S02]  /*3530*/  SEL R9, R9, 0x63400000, !P0 ;  /* 0x6340000009097807 */ /* 0x000fe40004000000 */
[----:B------:R-:W-:-:S04]  /*3540*/  VIMNMX R8, PT, PT, R8, 0x46a00000, PT ;  /* 0x46a0000008087848 */ /* 0x000fc80003fe0100 */
[----:B------:R-:W-:-:S05]  /*3550*/  IADD3 R8, PT, PT, -R9, R8, RZ ;  /* 0x0000000809087210 */ /* 0x000fca0007ffe1ff */
[----:B------:R-:W-:-:S06]  /*3560*/  VIADD R11, R8, 0x7fe00000 ;  /* 0x7fe00000080b7836 */ /* 0x000fcc0000000000 */
[----:B------:R-:W-:-:S10]  /*3570*/  DMUL R50, R36, R10 ;  /* 0x0000000a24327228 */ /* 0x000fd40000000000 */
[----:B------:R-:W-:-:S13]  /*3580*/  FSETP.GTU.AND P0, PT, |R51|, 1.469367938527859385e-39, PT ;  /* 0x001000003300780b */ /* 0x000fda0003f0c200 */
[----:B------:R-:W-:Y:S05]  /*3590*/  @P0 BRA `(.L_x_77) ;  /* 0x0000000000940947 */ /* 0x000fea0003800000 */
[----:B------:R-:W-:Y:S01]  /*35a0*/  DFMA R32, R36, -R32, R34 ;  /* 0x800000202420722b */ /* 0x000fe20000000022 */
[----:B------:R-:W-:-:S09]  /*35b0*/  IMAD.MOV.U32 R28, RZ, RZ, RZ ;  /* 0x000000ffff1c7224 */ /* 0x000fd200078e00ff */
[C---:B------:R-:W-:Y:S02]  /*35c0*/  FSETP.NEU.AND P0, PT, R33.reuse, RZ, PT ;  /* 0x000000ff2100720b */ /* 0x040fe40003f0d000 */
[----:B------:R-:W-:-:S04]  /*35d0*/  LOP3.LUT R9, R33, 0x80000000, R31, 0x48, !PT ;  /* 0x8000000021097812 */ /* 0x000fc800078e481f */
[----:B------:R-:W-:-:S07]  /*35e0*/  LOP3.LUT R29, R9, R11, RZ, 0xfc, !PT ;  /* 0x0000000b091d7212 */ /* 0x000fce00078efcff */
[----:B------:R-:W-:Y:S05]  /*35f0*/  @!P0 BRA `(.L_x_77) ;  /* 0x00000000007c8947 */ /* 0x000fea0003800000 */
[C---:B------:R-:W-:Y:S01]  /*3600*/  IADD3 R11, PT, PT, -R8.reuse, RZ, RZ ;  /* 0x000000ff080b7210 */ /* 0x040fe20007ffe1ff */
[----:B------:R-:W-:Y:S01]  /*3610*/  IMAD.MOV.U32 R10, RZ, RZ, RZ ;  /* 0x000000ffff0a7224 */ /* 0x000fe200078e00ff */
[----:B------:R-:W-:-:S05]  /*3620*/  IADD3 R8, PT, PT, -R8, -0x43300000, RZ ;  /* 0xbcd0000008087810 */ /* 0x000fca0007ffe1ff */
[----:B------:R-:W-:Y:S02]  /*3630*/  DFMA R10, R50, -R10, R36 ;  /* 0x8000000a320a722b */ /* 0x000fe40000000024 */
[----:B------:R-:W-:-:S08]  /*3640*/  DMUL.RP R36, R36, R28 ;  /* 0x0000001c24247228 */ /* 0x000fd00000008000 */
[----:B------:R-:W-:Y:S02]  /*3650*/  FSETP.NEU.AND P0, PT, |R11|, R8, PT ;  /* 0x000000080b00720b */ /* 0x000fe40003f0d200 */
[----:B------:R-:W-:Y:S02]  /*3660*/  LOP3.LUT R9, R37, R9, RZ, 0x3c, !PT ;  /* 0x0000000925097212 */ /* 0x000fe400078e3cff */
[----:B------:R-:W-:Y:S02]  /*3670*/  FSEL R50, R36, R50, !P0 ;  /* 0x0000003224327208 */ /* 0x000fe40004000000 */
[----:B------:R-:W-:Y:S01]  /*3680*/  FSEL R51, R9, R51, !P0 ;  /* 0x0000003309337208 */ /* 0x000fe20004000000 */
[----:B------:R-:W-:Y:S06]  /*3690*/  BRA `(.L_x_77) ;  /* 0x0000000000547947 */ /* 0x000fec0003800000 */
.L_x_76:
[----:B------:R-:W-:-:S14]  /*36a0*/  DSETP.NAN.AND P0, PT, R28, R28, PT ;  /* 0x0000001c1c00722a */ /* 0x000fdc0003f08000 */
[----:B------:R-:W-:Y:S05]  /*36b0*/  @P0 BRA `(.L_x_78) ;  /* 0x0000000000440947 */ /* 0x000fea0003800000 */
[----:B------:R-:W-:-:S14]  /*36c0*/  DSETP.NAN.AND P0, PT, R30, R30, PT ;  /* 0x0000001e1e00722a */ /* 0x000fdc0003f08000 */
[----:B------:R-:W-:Y:S05]  /*36d0*/  @P0 BRA `(.L_x_79) ;  /* 0x0000000000300947 */ /* 0x000fea0003800000 */
[----:B------:R-:W-:Y:S01]  /*36e0*/  ISETP.NE.AND P0, PT, R10, R11, PT ;  /* 0x0000000b0a00720c */ /* 0x000fe20003f05270 */
[----:B------:R-:W-:Y:S02]  /*36f0*/  IMAD.MOV.U32 R50, RZ, RZ, 0x0 ;  /* 0x00000000ff327424 */ /* 0x000fe400078e00ff */
[----:B------:R-:W-:-:S10]  /*3700*/  IMAD.MOV.U32 R51, RZ, RZ, -0x80000 ;  /* 0xfff80000ff337424 */ /* 0x000fd400078e00ff */
[----:B------:R-:W-:Y:S05]  /*3710*/  @!P0 BRA `(.L_x_77) ;  /* 0x0000000000348947 */ /* 0x000fea0003800000 */
[----:B------:R-:W-:Y:S02]  /*3720*/  ISETP.NE.AND P0, PT, R10, 0x7ff00000, PT ;  /* 0x7ff000000a00780c */ /* 0x000fe40003f05270 */
[----:B------:R-:W-:Y:S02]  /*3730*/  LOP3.LUT R51, R29, 0x80000000, R31, 0x48, !PT ;  /* 0x800000001d337812 */ /* 0x000fe400078e481f */
[----:B------:R-:W-:-:S13]  /*3740*/  ISETP.EQ.OR P0, PT, R11, RZ, !P0 ;  /* 0x000000ff0b00720c */ /* 0x000fda0004702670 */
[----:B------:R-:W-:Y:S02]  /*3750*/  @P0 LOP3.LUT R8, R51, 0x7ff00000, RZ, 0xfc, !PT ;  /* 0x7ff0000033080812 */ /* 0x000fe400078efcff */
[----:B------:R-:W-:Y:S01]  /*3760*/  @!P0 MOV R50, RZ ;  /* 0x000000ff00328202 */ /* 0x000fe20000000f00 */
[----:B------:R-:W-:Y:S02]  /*3770*/  @P0 IMAD.MOV.U32 R50, RZ, RZ, RZ ;  /* 0x000000ffff320224 */ /* 0x000fe400078e00ff */
[----:B------:R-:W-:Y:S01]  /*3780*/  @P0 IMAD.MOV.U32 R51, RZ, RZ, R8 ;  /* 0x000000ffff330224 */ /* 0x000fe200078e0008 */
[----:B------:R-:W-:Y:S06]  /*3790*/  BRA `(.L_x_77) ;  /* 0x0000000000147947 */ /* 0x000fec0003800000 */
.L_x_79:
[----:B------:R-:W-:Y:S01]  /*37a0*/  LOP3.LUT R51, R31, 0x80000, RZ, 0xfc, !PT ;  /* 0x000800001f337812 */ /* 0x000fe200078efcff */
[----:B------:R-:W-:Y:S01]  /*37b0*/  IMAD.MOV.U32 R50, RZ, RZ, R30 ;  /* 0x000000ffff327224 */ /* 0x000fe200078e001e */
[----:B------:R-:W-:Y:S06]  /*37c0*/  BRA `(.L_x_77) ;  /* 0x0000000000087947 */ /* 0x000fec0003800000 */
.L_x_78:
[----:B------:R-:W-:Y:S02]  /*37d0*/  LOP3.LUT R51, R29, 0x80000, RZ, 0xfc, !PT ;  /* 0x000800001d337812 */ /* 0x000fe400078efcff */
[----:B------:R-:W-:-:S07]  /*37e0*/  MOV R50, R28 ;  /* 0x0000001c00327202 */ /* 0x000fce0000000f00 */
.L_x_77:
[----:B------:R-:W-:Y:S05]  /*37f0*/  BSYNC.RECONVERGENT B3 ;  /* 0x0000000000037941 */ /* 0x000fea0003800200 */
.L_x_75:
[----:B------:R-:W-:Y:S02]  /*3800*/  IMAD.MOV.U32 R8, RZ, RZ, R0 ;  /* 0x000000ffff087224 */ /* 0x000fe400078e0000 */
[----:B------:R-:W-:-:S04]  /*3810*/  IMAD.MOV.U32 R9, RZ, RZ, 0x0 ;  /* 0x00000000ff097424 */ /* 0x000fc800078e00ff */
[----:B------:R-:W-:Y:S05]  /*3820*/  RET.REL.NODEC R8 `(optimize_kernel) ;  /* 0xffffffc408f47950 */ /* 0x000fea0003c3ffff */
.L_x_80:
[----:B------:R-:W-:-:S00]  /*3830*/  BRA `(.L_x_80) ;  /* 0xfffffffc00fc7947 */ /* 0x000fc0000383ffff */
[----:B------:R-:W-:-:S00]  /*3840*/  NOP ;  /* 0x0000000000007918 */ /* 0x000fc00000000000 */
        /* <DEDUP_REMOVED lines=11> */
.L_x_81:


//--------------------- .nv.shared.reserved.0     --------------------------
	.section	.nv.shared.reserved.0,"aw",@nobits
	.weak		__nv_reservedSMEM_offset_0_alias
	.size		__nv_reservedSMEM_offset_0_alias, 0, 64
	.other		__nv_reservedSMEM_offset_0_alias,@"STO_CUDA_RESERVED_SHARED STV_DEFAULT"
__nv_reservedSMEM_offset_0_alias:
	.zero		0
	.zero		64


//--------------------- .nv.constant0.optimize_kernel --------------------------
	.section	.nv.constant0.optimize_kernel,"a",@progbits
	.sectionflags	@""
	.align	4
.nv.constant0.optimize_kernel:
	.zero		944


//--------------------- SYMBOLS --------------------------

	.type		.nv.reservedSmem.offset0,@object
	.size		.nv.reservedSmem.offset0,0x4
